def gluon_wgmma(
    a_ptr,
    b_ptr,
    c_ptr,
    M,
    N,
    K,
    stride_am,
    stride_bk,
    stride_cm,
    BLOCK_M: gl.constexpr,
    BLOCK_N: gl.constexpr,
    BLOCK_K: gl.constexpr,
    DTYPE: gl.constexpr,
    A_LAYOUT: gl.constexpr,
    B_LAYOUT: gl.constexpr,
    C_LAYOUT: gl.constexpr,
    B_SHAPE: gl.constexpr,
    TRANS_B: gl.constexpr,
    NUM_BUFFERS: gl.constexpr,
    NUM_WARPS: gl.constexpr,
):
    a_desc = tma.make_tensor_descriptor(
        a_ptr, [M, K], [stride_am, 1], [BLOCK_M, BLOCK_K], A_LAYOUT
    )
    b_desc = tma.make_tensor_descriptor(
        b_ptr,
        [N, K] if TRANS_B else [K, N],
        [stride_bk, 1],
        B_SHAPE,
        B_LAYOUT,
    )
    c_desc = tma.make_tensor_descriptor(
        c_ptr, [M, N], [stride_cm, 1], [BLOCK_M, BLOCK_N], C_LAYOUT
    )

    a_bufs = gl.allocate_shared_memory(
        DTYPE, [NUM_BUFFERS, BLOCK_M, BLOCK_K], A_LAYOUT
    )
    b_bufs = gl.allocate_shared_memory(DTYPE, [NUM_BUFFERS] + B_SHAPE, B_LAYOUT)

    pid_m = gl.program_id(0)
    pid_n = gl.program_id(1)
    off_m = pid_m * BLOCK_M
    off_n = pid_n * BLOCK_N

    mma_layout: gl.constexpr = pick_wgmma_layout(DTYPE, BLOCK_M, BLOCK_N, NUM_WARPS)
    acc = warpgroup_mma_init(
        gl.zeros((BLOCK_M, BLOCK_N), dtype=gl.float32, layout=mma_layout)
    )

    bars = gl.allocate_shared_memory(
        gl.int64, [NUM_BUFFERS, 1], mbarrier.MBarrierLayout()
    )
    for i in gl.static_range(NUM_BUFFERS):
        mbarrier.init(bars.index(i), count=1)
    idx = 0
    phase = 0

    for k in range(0, K, BLOCK_K):
        a = a_bufs.index(idx)
        b = b_bufs.index(idx)
        bar = bars.index(idx)
        mbarrier.expect(bar, a_desc.block_type.nbytes + b_desc.block_type.nbytes)
        tma.async_copy_global_to_shared(a_desc, [off_m, k], bar, a)
        tma.async_copy_global_to_shared(
            b_desc, [off_n, k] if TRANS_B else [k, off_n], bar, b
        )
        mbarrier.wait(bar, phase=phase)

        if TRANS_B:
            b = b.permute((1, 0))
        acc = warpgroup_mma_wait(num_outstanding=0, deps=(acc,))
        acc = warpgroup_mma(a, b, acc, is_async=True)

        idx += 1
        if idx == NUM_BUFFERS:
            idx = 0
            phase ^= 1

    acc = warpgroup_mma_wait(num_outstanding=0, deps=(acc,))
    for i in gl.static_range(NUM_BUFFERS):
        mbarrier.invalidate(bars.index(i))

    c_smem = gl.allocate_shared_memory(DTYPE, [BLOCK_M, BLOCK_N], C_LAYOUT)
    c_smem.store(acc.to(DTYPE))
    fence_async_shared()
    tma.async_copy_shared_to_global(c_desc, [off_m, off_n], c_smem)
    tma.store_wait(pendings=0)

# config = {"BLOCK_K": 128, "BLOCK_M": 256, "BLOCK_N": 64, "arch": "sm_90", "dtype": "bf16", "num_buffers": 4, "num_warps": 8, "trans_b": 1}
# arch = sm_90


// ===== COMPILED SASS (sm_90a) =====

	.target	sm_90a

	.elftype	@"ET_EXEC"


//--------------------- .note.nv.tkinfo           --------------------------
	.section	.note.nv.tkinfo,"",@"SHT_NOTE"
	.sectionflags	@"SHF_NOTE_NV_TKINFO"
	.tkinfo
        /*0018*/ 	.word	0x00000002
        /*0030*/ 	.string	""
        /*0030*/ 	.string	"ptxas"
        /*0030*/ 	.string	"Cuda compilation tools, release 13.0, V13.0.88"
        /*0030*/ 	.string	"Build cuda_13.0.r13.0/compiler.36424714_0"
        /*0030*/ 	.string	"-v  -suppress-debug-info  -lineinfo  -arch sm_90a "



//--------------------- .note.nv.cuinfo           --------------------------
	.section	.note.nv.cuinfo,"",@"SHT_NOTE"
	.sectionflags	@"SHF_NOTE_NV_CUINFO"
        /*0018*/ 	.short	0x0002
        /*001a*/ 	.short	0x005a
        /*001c*/ 	.short	0x0082
	.zero		2


//--------------------- .nv.info                  --------------------------
	.section	.nv.info,"",@"SHT_CUDA_INFO"
	.align	4


	//----- nvinfo : EIATTR_REGCOUNT
	.align		4
        /*0000*/ 	.byte	0x04, 0x2f
        /*0002*/ 	.short	(.L_1 - .L_0)
	.align		4
.L_0:
        /*0004*/ 	.word	index@(gluon_wgmma)
        /*0008*/ 	.word	0x0000005a


	//----- nvinfo : EIATTR_FRAME_SIZE
	.align		4
.L_1:
        /*000c*/ 	.byte	0x04, 0x11
        /*000e*/ 	.short	(.L_3 - .L_2)
	.align		4
.L_2:
        /*0010*/ 	.word	index@(gluon_wgmma)
        /*0014*/ 	.word	0x00000000


	//----- nvinfo : EIATTR_MIN_STACK_SIZE
	.align		4
.L_3:
        /*0018*/ 	.byte	0x04, 0x12
        /*001a*/ 	.short	(.L_5 - .L_4)
	.align		4
.L_4:
        /*001c*/ 	.word	index@(gluon_wgmma)
        /*0020*/ 	.word	0x00000000
.L_5:


//--------------------- .nv.compat                --------------------------
	.section	.nv.compat,"",@"SHT_CUDA_COMPAT_INFO"
	.align	4
        /*0000*/ 	.byte	0x02, 0x09, 0x01, 0x00, 0x02, 0x02, 0x04, 0x00, 0x02, 0x05, 0x05, 0x00, 0x03, 0x07, 0x01, 0x01
        /*0010*/ 	.byte	0x02, 0x03, 0x03, 0x00, 0x02, 0x06, 0x01, 0x00, 0x04, 0x0b, 0x08, 0x00, 0x00, 0x00, 0x00, 0x00
        /*0020*/ 	.byte	0x00, 0x00, 0x00, 0x00


//--------------------- .nv.info.gluon_wgmma      --------------------------
	.section	.nv.info.gluon_wgmma,"",@"SHT_CUDA_INFO"
	.sectionflags	@""
	.align	4


	//----- nvinfo : EIATTR_CUDA_API_VERSION
	.align		4
        /*0000*/ 	.byte	0x04, 0x37
        /*0002*/ 	.short	(.L_7 - .L_6)
.L_6:
        /*0004*/ 	.word	0x00000082


	//----- nvinfo : EIATTR_KPARAM_INFO
	.align		4
.L_7:
        /*0008*/ 	.byte	0x04, 0x17
        /*000a*/ 	.short	(.L_9 - .L_8)
.L_8:
        /*000c*/ 	.word	0x00000000
        /*0010*/ 	.short	0x000a
        /*0012*/ 	.short	0x0048
        /*0014*/ 	.byte	0x00, 0xf4, 0x21, 0x00


	//----- nvinfo : EIATTR_KPARAM_INFO
	.align		4
.L_9:
        /*0018*/ 	.byte	0x04, 0x17
        /*001a*/ 	.short	(.L_11 - .L_10)
.L_10:
        /*001c*/ 	.word	0x00000000
        /*0020*/ 	.short	0x0009
        /*0022*/ 	.short	0x0040
        /*0024*/ 	.byte	0x00, 0xf4, 0x21, 0x00


	//----- nvinfo : EIATTR_KPARAM_INFO
	.align		4
.L_11:
        /*0028*/ 	.byte	0x04, 0x17
        /*002a*/ 	.short	(.L_13 - .L_12)
.L_12:
        /*002c*/ 	.word	0x00000000
        /*0030*/ 	.short	0x0008
        /*0032*/ 	.short	0x0038
        /*0034*/ 	.byte	0x00, 0xf0, 0x21, 0x00


	//----- nvinfo : EIATTR_KPARAM_INFO
	.align		4
.L_13:
        /*0038*/ 	.byte	0x04, 0x17
        /*003a*/ 	.short	(.L_15 - .L_14)
.L_14:
        /*003c*/ 	.word	0x00000000
        /*0040*/ 	.short	0x0007
        /*0042*/ 	.short	0x0030
        /*0044*/ 	.byte	0x00, 0xf0, 0x21, 0x00


	//----- nvinfo : EIATTR_KPARAM_INFO
	.align		4
.L_15:
        /*0048*/ 	.byte	0x04, 0x17
        /*004a*/ 	.short	(.L_17 - .L_16)
.L_16:
        /*004c*/ 	.word	0x00000000
        /*0050*/ 	.short	0x0006
        /*0052*/ 	.short	0x0028
        /*0054*/ 	.byte	0x00, 0xf0, 0x21, 0x00


	//----- nvinfo : EIATTR_KPARAM_INFO
	.align		4
.L_17:
        /*0058*/ 	.byte	0x04, 0x17
        /*005a*/ 	.short	(.L_19 - .L_18)
.L_18:
        /*005c*/ 	.word	0x00000000
        /*0060*/ 	.short	0x0005
        /*0062*/ 	.short	0x0020
        /*0064*/ 	.byte	0x00, 0xf0, 0x11, 0x00


	//----- nvinfo : EIATTR_KPARAM_INFO
	.align		4
.L_19:
        /*0068*/ 	.byte	0x04, 0x17
        /*006a*/ 	.short	(.L_21 - .L_20)
.L_20:
        /*006c*/ 	.word	0x00000000
        /*0070*/ 	.short	0x0004
        /*0072*/ 	.short	0x001c
        /*0074*/ 	.byte	0x00, 0xf0, 0x11, 0x00


	//----- nvinfo : EIATTR_KPARAM_INFO
	.align		4
.L_21:
        /*0078*/ 	.byte	0x04, 0x17
        /*007a*/ 	.short	(.L_23 - .L_22)
.L_22:
        /*007c*/ 	.word	0x00000000
        /*0080*/ 	.short	0x0003
        /*0082*/ 	.short	0x0018
        /*0084*/ 	.byte	0x00, 0xf0, 0x11, 0x00


	//----- nvinfo : EIATTR_KPARAM_INFO
	.align		4
.L_23:
        /*0088*/ 	.byte	0x04, 0x17
        /*008a*/ 	.short	(.L_25 - .L_24)
.L_24:
        /*008c*/ 	.word	0x00000000
        /*0090*/ 	.short	0x0002
        /*0092*/ 	.short	0x0010
        /*0094*/ 	.byte	0x00, 0xf4, 0x21, 0x00


	//----- nvinfo : EIATTR_KPARAM_INFO
	.align		4
.L_25:
        /*0098*/ 	.byte	0x04, 0x17
        /*009a*/ 	.short	(.L_27 - .L_26)
.L_26:
        /*009c*/ 	.word	0x00000000
        /*00a0*/ 	.short	0x0001
        /*00a2*/ 	.short	0x0008
        /*00a4*/ 	.byte	0x00, 0xf4, 0x21, 0x00


	//----- nvinfo : EIATTR_KPARAM_INFO
	.align		4
.L_27:
        /*00a8*/ 	.byte	0x04, 0x17
        /*00aa*/ 	.short	(.L_29 - .L_28)
.L_28:
        /*00ac*/ 	.word	0x00000000
        /*00b0*/ 	.short	0x0000
        /*00b2*/ 	.short	0x0000
        /*00b4*/ 	.byte	0x00, 0xf4, 0x21, 0x00


	//----- nvinfo : EIATTR_SPARSE_MMA_MASK
	.align		4
.L_29:
        /*00b8*/ 	.byte	0x03, 0x50
        /*00ba*/ 	.short	0x0000


	//----- nvinfo : EIATTR_MAXREG_COUNT
	.align		4
        /*00bc*/ 	.byte	0x03, 0x1b
        /*00be*/ 	.short	0x00ff


	//----- nvinfo : EIATTR_NUM_BARRIERS
	.align		4
        /*00c0*/ 	.byte	0x02, 0x4c
        /*00c2*/ 	.byte	0x01
	.zero		1


	//----- nvinfo : EIATTR_MERCURY_ISA_VERSION
	.align		4
        /*00c4*/ 	.byte	0x03, 0x5f
        /*00c6*/ 	.short	0x0101


	//----- nvinfo : EIATTR_INT_WARP_WIDE_INSTR_OFFSETS
	.align		4
        /*00c8*/ 	.byte	0x04, 0x31
        /*00ca*/ 	.short	(.L_31 - .L_30)


	//   ....[0]....
.L_30:
        /*00cc*/ 	.word	0x00001470


	//   ....[1]....
        /*00d0*/ 	.word	0x00001490


	//   ....[2]....
        /*00d4*/ 	.word	0x000014a0


	//   ....[3]....
        /*00d8*/ 	.word	0x000014b0


	//   ....[4]....
        /*00dc*/ 	.word	0x000015c0


	//   ....[5]....
        /*00e0*/ 	.word	0x000019a0


	//   ....[6]....
        /*00e4*/ 	.word	0x000019b0


	//   ....[7]....
        /*00e8*/ 	.word	0x00001a60


	//   ....[8]....
        /*00ec*/ 	.word	0x00001a70


	//   ....[9]....
        /*00f0*/ 	.word	0x000020e0


	//   ....[10]....
        /*00f4*/ 	.word	0x00002100


	//----- nvinfo : EIATTR_COOP_GROUP_MASK_REGIDS
	.align		4
.L_31:
        /*00f8*/ 	.byte	0x04, 0x29
        /*00fa*/ 	.short	(.L_33 - .L_32)


	//   ....[0]....
.L_32:
        /*00fc*/ 	.word	0xffffffff


	//   ....[1]....
        /*0100*/ 	.word	0xffffffff


	//   ....[2]....
        /*0104*/ 	.word	0xffffffff


	//----- nvinfo : EIATTR_COOP_GROUP_INSTR_OFFSETS
	.align		4
.L_33:
        /*0108*/ 	.byte	0x04, 0x28
        /*010a*/ 	.short	(.L_35 - .L_34)


	//   ....[0]....
.L_34:
        /*010c*/ 	.word	0x00000160


	//   ....[1]....
        /*0110*/ 	.word	0x00000700


	//   ....[2]....
        /*0114*/ 	.word	0x00000cf0


	//----- nvinfo : EIATTR_MBARRIER_INSTR_OFFSETS
	.align		4
.L_35:
        /*0118*/ 	.byte	0x04, 0x39
        /*011a*/ 	.short	(.L_37 - .L_36)


	//   ....[0]....
.L_36:
        /*011c*/ 	.word	0x00001600
        /*0120*/ 	.word	0x000000ff
        /*0124*/ 	.word	0x00050000
        /*0128*/ 	.short	0x0100
        /*012a*/ 	.byte	0x24
	.zero		1


	//   ....[1]....
        /*012c*/ 	.word	0x00001630
        /*0130*/ 	.word	0x000000ff
        /*0134*/ 	.word	0x00050008
        /*0138*/ 	.short	0x0100
        /*013a*/ 	.byte	0x24
	.zero		1


	//   ....[2]....
        /*013c*/ 	.word	0x00001650
        /*0140*/ 	.word	0x000000ff
        /*0144*/ 	.word	0x00050010
        /*0148*/ 	.short	0x0100
        /*014a*/ 	.byte	0x24
	.zero		1


	//   ....[3]....
        /*014c*/ 	.word	0x00001680
        /*0150*/ 	.word	0x000000ff
        /*0154*/ 	.word	0x00050018
        /*0158*/ 	.short	0x0100
        /*015a*/ 	.byte	0x24
	.zero		1


	//   ....[4]....
        /*015c*/ 	.word	0x00001b10
        /*0160*/ 	.word	0x000000ff
        /*0164*/ 	.word	0x00050000
        /*0168*/ 	.short	0x010a
        /*016a*/ 	.byte	0x16
	.zero		1


	//   ....[5]....
        /*016c*/ 	.word	0x00002040
        /*0170*/ 	.word	0x000000ff
        /*0174*/ 	.word	0x00050000
        /*0178*/ 	.short	0x0108
        /*017a*/ 	.byte	0x24
	.zero		1


	//   ....[6]....
        /*017c*/ 	.word	0x000021a0
        /*0180*/ 	.word	0x000000ff
        /*0184*/ 	.word	0x00050008
        /*0188*/ 	.short	0x0108
        /*018a*/ 	.byte	0x24
	.zero		1


	//   ....[7]....
        /*018c*/ 	.word	0x00002280
        /*0190*/ 	.word	0x000000ff
        /*0194*/ 	.word	0x00050010
        /*0198*/ 	.short	0x0108
        /*019a*/ 	.byte	0x24
	.zero		1


	//   ....[8]....
        /*019c*/ 	.word	0x00002300
        /*01a0*/ 	.word	0x000000ff
        /*01a4*/ 	.word	0x00050018
        /*01a8*/ 	.short	0x0108
        /*01aa*/ 	.byte	0x24
	.zero		1


	//   ....[9]....
        /*01ac*/ 	.word	0x00002410
        /*01b0*/ 	.word	0x000000ff
        /*01b4*/ 	.word	0x00050000
        /*01b8*/ 	.short	0x010a
        /*01ba*/ 	.byte	0x16
	.zero		1


	//----- nvinfo : EIATTR_NUM_MBARRIERS
	.align		4
.L_37:
        /*01bc*/ 	.byte	0x03, 0x38
        /*01be*/ 	.short	0x0004


	//----- nvinfo : EIATTR_EXIT_INSTR_OFFSETS
	.align		4
        /*01c0*/ 	.byte	0x04, 0x1c
        /*01c2*/ 	.short	(.L_39 - .L_38)


	//   ....[0]....
.L_38:
        /*01c4*/ 	.word	0x00002400


	//----- nvinfo : EIATTR_REQNTID
	.align		4
.L_39:
        /*01c8*/ 	.byte	0x04, 0x10
        /*01ca*/ 	.short	(.L_41 - .L_40)
.L_40:
        /*01cc*/ 	.word	0x00000100
        /*01d0*/ 	.word	0x00000001
        /*01d4*/ 	.word	0x00000001


	//----- nvinfo : EIATTR_CRS_STACK_SIZE
	.align		4
.L_41:
        /*01d8*/ 	.byte	0x04, 0x1e
        /*01da*/ 	.short	(.L_43 - .L_42)
.L_42:
        /*01dc*/ 	.word	0x00000000


	//----- nvinfo : EIATTR_CBANK_PARAM_SIZE
	.align		4
.L_43:
        /*01e0*/ 	.byte	0x03, 0x19
        /*01e2*/ 	.short	0x0050


	//----- nvinfo : EIATTR_PARAM_CBANK
	.align		4
        /*01e4*/ 	.byte	0x04, 0x0a
        /*01e6*/ 	.short	(.L_45 - .L_44)
	.align		4
.L_44:
        /*01e8*/ 	.word	index@(.nv.constant0.gluon_wgmma)
        /*01ec*/ 	.short	0x0210
        /*01ee*/ 	.short	0x0050


	//----- nvinfo : EIATTR_SW_WAR
	.align		4
.L_45:
        /*01f0*/ 	.byte	0x04, 0x36
        /*01f2*/ 	.short	(.L_47 - .L_46)
.L_46:
        /*01f4*/ 	.word	0x00000008
.L_47:


//--------------------- .nv.callgraph             --------------------------
	.section	.nv.callgraph,"",@"SHT_CUDA_CALLGRAPH"
	.align	4
	.sectionentsize	8
	.align		4
        /*0000*/ 	.word	0x00000000
	.align		4
        /*0004*/ 	.word	0xffffffff
	.align		4
        /*0008*/ 	.word	0x00000000
	.align		4
        /*000c*/ 	.word	0xfffffffe
	.align		4
        /*0010*/ 	.word	0x00000000
	.align		4
        /*0014*/ 	.word	0xfffffffd
	.align		4
        /*0018*/ 	.word	0x00000000
	.align		4
        /*001c*/ 	.word	0xfffffffc


//--------------------- .text.gluon_wgmma         --------------------------
	.section	.text.gluon_wgmma,"ax",@progbits
	.align	128
        .global         gluon_wgmma
        .type           gluon_wgmma,@function
        .size           gluon_wgmma,(.L_x_52 - gluon_wgmma)
        .other          gluon_wgmma,@"STO_CUDA_ENTRY STV_DEFAULT"
gluon_wgmma:
.text.gluon_wgmma:
[----:B------:R-:W-:Y:S01]  /*0000*/  LDC R1, c[0x0][0x28] ;  /* 0x00000a00ff017b82 */ /* 0x000fe20000000800 */
[----:B------:R-:W1:Y:S07]  /*0010*/  S2R R0, SR_TID.X ;  /* 0x0000000000007919 */ /* 0x000e6e0000002100 */
[----:B------:R-:W2:Y:S01]  /*0020*/  S2UR UR4, SR_CgaCtaId ;  /* 0x00000000000479c3 */ /* 0x000ea20000008800 */
[----:B------:R-:W-:Y:S01]  /*0030*/  UMOV UR36, 0x400 ;  /* 0x0000040000247882 */ /* 0x000fe20000000000 */
[----:B------:R-:W-:Y:S01]  /*0040*/  ULDC UR6, c[0x0][0xc] ;  /* 0x0000030000067ab9 */ /* 0x000fe20000000800 */
[----:B------:R-:W-:Y:S01]  /*0050*/  ULDC.64 UR38, c[0x0][0x250] ;  /* 0x0000940000267ab9 */ /* 0x000fe20000000a00 */
[----:B------:R-:W-:Y:S01]  /*0060*/  UMOV UR55, URZ ;  /* 0x0000003f00377c82 */ /* 0x000fe20008000000 */
[----:B------:R-:W-:Y:S03]  /*0070*/  BSSY B0, `(.L_x_0) ;  /* 0x000001e000007945 */ /* 0x000fe60003800000 */
[----:B------:R-:W3:Y:S08]  /*0080*/  LDC R3, c[0x0][0x228] ;  /* 0x00008a00ff037b82 */ /* 0x000ef00000000800 */
[----:B------:R-:W4:Y:S08]  /*0090*/  LDC R10, c[0x0][0x230] ;  /* 0x00008c00ff0a7b82 */ /* 0x000f300000000800 */
[----:B------:R-:W-:Y:S01]  /*00a0*/  S2UR UR53, SR_CTAID.Y ;  /* 0x00000000003579c3 */ /* 0x000fe20000002600 */
[----:B--2---:R-:W-:-:S03]  /*00b0*/  ULEA UR36, UR4, UR36, 0x18 ;  /* 0x0000002404247291 */ /* 0x004fc6000f8ec03f */
[----:B------:R-:W-:Y:S01]  /*00c0*/  ULDC UR4, c[0x0][0x10] ;  /* 0x0000040000047ab9 */ /* 0x000fe20000000800 */
[----:B-1----:R-:W-:-:S03]  /*00d0*/  LOP3.LUT R2, R0, 0xff, RZ, 0xc0, !PT ;  /* 0x000000ff00027812 */ /* 0x002fc600078ec0ff */
[----:B------:R-:W1:Y:S01]  /*00e0*/  S2UR UR5, SR_CTAID.Z ;  /* 0x00000000000579c3 */ /* 0x000e620000002700 */
[----:B---3--:R-:W-:Y:S01]  /*00f0*/  VIADD R3, R3, 0xffffffff ;  /* 0xffffffff03037836 */ /* 0x008fe20000000000 */
[C---:B------:R-:W-:Y:S02]  /*0100*/  ISETP.GE.U32.AND P0, PT, R2.reuse, 0x20, PT ;  /* 0x000000200200780c */ /* 0x040fe40003f06070 */
[C---:B------:R-:W-:Y:S02]  /*0110*/  ISETP.NE.U32.AND P2, PT, R2.reuse, RZ, PT ;  /* 0x000000ff0200720c */ /* 0x040fe40003f45070 */
[----:B------:R-:W-:Y:S02]  /*0120*/  LEA R11, R2, UR36, 0x2 ;  /* 0x00000024020b7c11 */ /* 0x000fe4000f8e10ff */
[----:B------:R-:W2:Y:S01]  /*0130*/  S2UR UR54, SR_CTAID.X ;  /* 0x00000000003679c3 */ /* 0x000ea20000002500 */
[----:B----4-:R-:W-:-:S06]  /*0140*/  VIADD R8, R10, 0xffffffff ;  /* 0xffffffff0a087836 */ /* 0x010fcc0000000000 */
[----:B------:R3:W-:Y:S01]  /*0150*/  @!P0 STS [R11], RZ ;  /* 0x000000ff0b008388 */ /* 0x0007e20000000800 */
[----:B------:R-:W-:-:S03]  /*0160*/  NOP ;  /* 0x0000000000007918 */ /* 0x000fc60000000000 */
[----:B------:R3:W-:Y:S01]  /*0170*/  @!P2 STS [UR36+0x24], R3 ;  /* 0x00002403ff00a988 */ /* 0x0007e20008000824 */
[----:B-1----:R-:W-:-:S03]  /*0180*/  UIMAD UR4, UR5, UR4, UR53 ;  /* 0x00000004050472a4 */ /* 0x002fc6000f8e0235 */
[----:B------:R3:W-:Y:S01]  /*0190*/  @!P2 STS [UR36+0x20], R8 ;  /* 0x00002008ff00a988 */ /* 0x0007e20008000824 */
[----:B--2---:R-:W-:-:S04]  /*01a0*/  UIMAD UR4, UR4, UR6, UR54 ;  /* 0x00000006040472a4 */ /* 0x004fc8000f8e0236 */
[----:B------:R-:W-:-:S04]  /*01b0*/  UIMAD UR8, UR4, 0x180, URZ ;  /* 0x00000180040878a4 */ /* 0x000fc8000f8e023f */
[----:B------:R-:W-:-:S04]  /*01c0*/  UIADD3 UR4, UP0, UR8, UR38, URZ ;  /* 0x0000002608047290 */ /* 0x000fc8000ff1e03f */
[----:B------:R-:W-:Y:S01]  /*01d0*/  ULEA.HI.X.SX32 UR5, UR8, UR39, 0x1, UP0 ;  /* 0x0000002708057291 */ /* 0x000fe200080f0e3f */
[----:B---3--:R-:W-:Y:S11]  /*01e0*/  @P2 BRA `(.L_x_1) ;  /* 0x0000000000182947 */ /* 0x008ff60003800000 */
[----:B------:R-:W1:Y:S01]  /*01f0*/  LDS R4, [UR36+0x8] ;  /* 0x00000824ff047984 */ /* 0x000e620008000800 */
[----:B------:R-:W2:Y:S01]  /*0200*/  LDC.64 R6, c[0x0][0x210] ;  /* 0x00008400ff067b82 */ /* 0x000ea20000000a00 */
[----:B------:R-:W-:Y:S02]  /*0210*/  IMAD.MOV.U32 R5, RZ, RZ, 0x70 ;  /* 0x00000070ff057424 */ /* 0x000fe400078e00ff */
[----:B--2---:R2:W-:Y:S03]  /*0220*/  STS.64 [UR36], R6 ;  /* 0x00000006ff007988 */ /* 0x0045e60008000a24 */
[----:B-1----:R-:W-:-:S05]  /*0230*/  LOP3.LUT R4, R4, 0x10, R5, 0xd8, !PT ;  /* 0x0000001004047812 */ /* 0x002fca00078ed805 */
[----:B------:R2:W-:Y:S02]  /*0240*/  STS [UR36+0x8], R4 ;  /* 0x00000804ff007988 */ /* 0x0005e40008000824 */
.L_x_1:
[----:B------:R-:W-:Y:S05]  /*0250*/  BSYNC B0 ;  /* 0x0000000000007941 */ /* 0x000fea0003800000 */
.L_x_0:
[----:B------:R-:W-:Y:S04]  /*0260*/  BSSY B0, `(.L_x_2) ;  /* 0x000000a000007945 */ /* 0x000fe80003800000 */
[----:B------:R-:W-:Y:S05]  /*0270*/  @P2 BRA `(.L_x_3) ;  /* 0x0000000000202947 */ /* 0x000fea0003800000 */
[----:B--2---:R-:W1:Y:S01]  /*0280*/  LDS R4, [UR36+0x34] ;  /* 0x00003424ff047984 */ /* 0x004e620008000800 */
[----:B------:R-:W-:Y:S02]  /*0290*/  IMAD.MOV.U32 R5, RZ, RZ, 0x3f000000 ;  /* 0x3f000000ff057424 */ /* 0x000fe400078e00ff */
[----:B------:R-:W-:Y:S01]  /*02a0*/  @!P2 IMAD.MOV.U32 R6, RZ, RZ, 0xff ;  /* 0x000000ffff06a424 */ /* 0x000fe200078e00ff */
[----:B------:R-:W2:Y:S02]  /*02b0*/  @!P2 LDS R7, [UR36+0x38] ;  /* 0x00003824ff07a984 */ /* 0x000ea40008000800 */
[----:B-1----:R-:W-:Y:S02]  /*02c0*/  LOP3.LUT R4, R4, 0xff000000, R5, 0xb8, !PT ;  /* 0xff00000004047812 */ /* 0x002fe400078eb805 */
[----:B--2---:R-:W-:-:S03]  /*02d0*/  @!P2 LOP3.LUT R5, R7, 0xff, R6, 0xb8, !PT ;  /* 0x000000ff0705a812 */ /* 0x004fc600078eb806 */
[----:B------:R1:W-:Y:S04]  /*02e0*/  STS [UR36+0x34], R4 ;  /* 0x00003404ff007988 */ /* 0x0003e80008000824 */
[----:B------:R1:W-:Y:S02]  /*02f0*/  @!P2 STS [UR36+0x38], R5 ;  /* 0x00003805ff00a988 */ /* 0x0003e40008000824 */
.L_x_3:
[----:B------:R-:W-:Y:S05]  /*0300*/  BSYNC B0 ;  /* 0x0000000000007941 */ /* 0x000fea0003800000 */
.L_x_2:
[----:B------:R-:W-:Y:S04]  /*0310*/  BSSY B0, `(.L_x_4) ;  /* 0x000000e000007945 */ /* 0x000fe80003800000 */
[----:B------:R-:W-:Y:S05]  /*0320*/  @P2 BRA `(.L_x_5) ;  /* 0x0000000000302947 */ /* 0x000fea0003800000 */
[----:B-1----:R-:W1:Y:S01]  /*0330*/  LDS R5, [UR36+0x34] ;  /* 0x00003424ff057984 */ /* 0x002e620008000800 */
[----:B--2---:R-:W2:Y:S03]  /*0340*/  LDC.64 R6, c[0x0][0x238] ;  /* 0x00008e00ff067b82 */ /* 0x004ea60000000a00 */
[----:B------:R-:W3:Y:S01]  /*0350*/  LDS R4, [UR36+0x1c] ;  /* 0x00001c24ff047984 */ /* 0x000ee20008000800 */
[C---:B--2---:R-:W-:Y:S01]  /*0360*/  SHF.L.U64.HI R7, R6.reuse, 0x1, R7 ;  /* 0x0000000106077819 */ /* 0x044fe20000010207 */
[----:B------:R-:W-:-:S03]  /*0370*/  IMAD.SHL.U32 R6, R6, 0x2, RZ ;  /* 0x0000000206067824 */ /* 0x000fc600078e00ff */
[--C-:B------:R-:W-:Y:S02]  /*0380*/  SHF.R.U32.HI R9, RZ, 0x4, R7.reuse ;  /* 0x00000004ff097819 */ /* 0x100fe40000011607 */
[----:B------:R-:W-:-:S05]  /*0390*/  SHF.R.U64 R6, R6, 0x4, R7 ;  /* 0x0000000406067819 */ /* 0x000fca0000001207 */
[----:B------:R4:W-:Y:S01]  /*03a0*/  STS [UR36+0xc], R6 ;  /* 0x00000c06ff007988 */ /* 0x0009e20008000824 */
[----:B-1----:R-:W-:Y:S02]  /*03b0*/  LOP3.LUT R5, R5, 0x7, RZ, 0xb8, !PT ;  /* 0x0000000705057812 */ /* 0x002fe400078eb8ff */
[----:B---3--:R-:W-:-:S03]  /*03c0*/  LOP3.LUT R4, R4, 0xf, R9, 0xb8, !PT ;  /* 0x0000000f04047812 */ /* 0x008fc600078eb809 */
[----:B------:R4:W-:Y:S04]  /*03d0*/  STS [UR36+0x34], R5 ;  /* 0x00003405ff007988 */ /* 0x0009e80008000824 */
[----:B------:R4:W-:Y:S02]  /*03e0*/  STS [UR36+0x1c], R4 ;  /* 0x00001c04ff007988 */ /* 0x0009e40008000824 */
.L_x_5:
[----:B------:R-:W-:Y:S05]  /*03f0*/  BSYNC B0 ;  /* 0x0000000000007941 */ /* 0x000fea0003800000 */
.L_x_4:
[----:B------:R-:W-:Y:S04]  /*0400*/  BSSY B1, `(.L_x_6) ;  /* 0x000001a000017945 */ /* 0x000fe80003800000 */
[----:B------:R-:W-:Y:S04]  /*0410*/  BSSY B0, `(.L_x_7) ;  /* 0x0000015000007945 */ /* 0x000fe80003800000 */
[----:B------:R-:W-:Y:S05]  /*0420*/  @P2 BRA `(.L_x_8) ;  /* 0x0000000000202947 */ /* 0x000fea0003800000 */
[----:B-12-4-:R-:W1:Y:S02]  /*0430*/  LDS R4, [UR36+0x34] ;  /* 0x00003424ff047984 */ /* 0x016e640008000800 */
[----:B-1----:R-:W-:-:S05]  /*0440*/  LOP3.LUT R4, R4, 0x38, RZ, 0xb8, !PT ;  /* 0x0000003804047812 */ /* 0x002fca00078eb8ff */
[----:B------:R1:W-:Y:S01]  /*0450*/  STS [UR36+0x34], R4 ;  /* 0x00003404ff007988 */ /* 0x0003e20008000824 */
[----:B------:R-:W-:Y:S05]  /*0460*/  @P2 BRA `(.L_x_9) ;  /* 0x0000000000202947 */ /* 0x000fea0003800000 */
[----:B-1----:R-:W1:Y:S01]  /*0470*/  LDS R4, [UR36+0x8] ;  /* 0x00000824ff047984 */ /* 0x002e620008000800 */
[----:B------:R-:W-:-:S05]  /*0480*/  IMAD.MOV.U32 R5, RZ, RZ, 0x780 ;  /* 0x00000780ff057424 */ /* 0x000fca00078e00ff */
[----:B-1----:R-:W-:-:S05]  /*0490*/  LOP3.LUT R4, R4, 0x500, R5, 0xd8, !PT ;  /* 0x0000050004047812 */ /* 0x002fca00078ed805 */
[----:B------:R3:W-:Y:S02]  /*04a0*/  STS [UR36+0x8], R4 ;  /* 0x00000804ff007988 */ /* 0x0007e40008000824 */
.L_x_8:
[----:B------:R-:W-:Y:S05]  /*04b0*/  @P2 BRA `(.L_x_10) ;  /* 0x0000000000282947 */ /* 0x000fea0003800000 */
[----:B-1234-:R-:W1:Y:S02]  /*04c0*/  LDS R4, [UR36+0x8] ;  /* 0x00000824ff047984 */ /* 0x01ee640008000800 */
[----:B-1----:R-:W-:-:S05]  /*04d0*/  LOP3.LUT R4, R4, 0x1800, RZ, 0xb8, !PT ;  /* 0x0000180004047812 */ /* 0x002fca00078eb8ff */
[----:B------:R2:W-:Y:S02]  /*04e0*/  STS [UR36+0x8], R4 ;  /* 0x00000804ff007988 */ /* 0x0005e40008000824 */
.L_x_9:
[----:B------:R-:W-:Y:S05]  /*04f0*/  @P2 BREAK B0 ;  /* 0x0000000000002942 */ /* 0x000fea0003800000 */
[----:B------:R-:W-:Y:S05]  /*0500*/  @P2 BRA `(.L_x_11) ;  /* 0x0000000000242947 */ /* 0x000fea0003800000 */
[----:B------:R-:W3:Y:S01]  /*0510*/  LDS R5, [UR36+0x8] ;  /* 0x00000824ff057984 */ /* 0x000ee20008000800 */
[----:B-12---:R-:W-:-:S05]  /*0520*/  IMAD.MOV.U32 R4, RZ, RZ, 0x6000 ;  /* 0x00006000ff047424 */ /* 0x006fca00078e00ff */
[----:B---3--:R-:W-:-:S04]  /*0530*/  LOP3.LUT R4, R5, 0x6000, R4, 0xd8, !PT ;  /* 0x0000600005047812 */ /* 0x008fc800078ed804 */
[----:B------:R-:W-:-:S05]  /*0540*/  LOP3.LUT R4, R4, 0x400000, RZ, 0xb8, !PT ;  /* 0x0040000004047812 */ /* 0x000fca00078eb8ff */
[----:B------:R5:W-:Y:S02]  /*0550*/  STS [UR36+0x8], R4 ;  /* 0x00000804ff007988 */ /* 0x000be40008000824 */
.L_x_10:
[----:B------:R-:W-:Y:S05]  /*0560*/  BSYNC B0 ;  /* 0x0000000000007941 */ /* 0x000fea0003800000 */
.L_x_7:
[----:B-12345:R-:W1:Y:S02]  /*0570*/  @!P2 LDS R4, [UR36+0x8] ;  /* 0x00000824ff04a984 */ /* 0x03ee640008000800 */
[----:B-1----:R-:W-:-:S05]  /*0580*/  @!P2 LOP3.LUT R4, R4, 0x8000, RZ, 0xb8, !PT ;  /* 0x000080000404a812 */ /* 0x002fca00078eb8ff */
[----:B------:R3:W-:Y:S02]  /*0590*/  @!P2 STS [UR36+0x8], R4 ;  /* 0x00000804ff00a988 */ /* 0x0007e40008000824 */
.L_x_11:
[----:B------:R-:W-:Y:S05]  /*05a0*/  BSYNC B1 ;  /* 0x0000000000017941 */ /* 0x000fea0003800000 */
.L_x_6:
[----:B------:R-:W-:Y:S05]  /*05b0*/  WARPSYNC.ALL ;  /* 0x0000000000007948 */ /* 0x000fea0003800000 */
[----:B------:R-:W-:Y:S05]  /*05c0*/  @P0 BRA `(.L_x_12) ;  /* 0x0000000000280947 */ /* 0x000fea0003800000 */
[----:B-123--:R-:W1:Y:S01]  /*05d0*/  S2R R4, SR_LANEID ;  /* 0x0000000000047919 */ /* 0x00ee620000000000 */
[----:B------:R-:W-:Y:S05]  /*05e0*/  WARPSYNC.ALL ;  /* 0x0000000000007948 */ /* 0x000fea0003800000 */
[----:B-1----:R-:W-:-:S05]  /*05f0*/  IMAD.SHL.U32 R6, R4, 0x4, RZ ;  /* 0x0000000404067824 */ /* 0x002fca00078e00ff */
[----:B------:R-:W1:Y:S01]  /*0600*/  LDS R7, [R6+UR36] ;  /* 0x0000002406077984 */ /* 0x000e620008000800 */
[----:B------:R-:W-:-:S05]  /*0610*/  IADD3 R4, P1, R6, UR4, RZ ;  /* 0x0000000406047c10 */ /* 0x000fca000ff3e0ff */
[----:B------:R-:W-:-:S05]  /*0620*/  IMAD.X R5, RZ, RZ, UR5, P1 ;  /* 0x00000005ff057e24 */ /* 0x000fca00088e06ff */
[----:B-1----:R4:W5:Y:S01]  /*0630*/  ATOMG.E.EXCH.STRONG.GPU PT, RZ, [R4], R7 ;  /* 0x0000000704ff73a8 */ /* 0x00296200041ee100 */
[----:B------:R-:W-:-:S04]  /*0640*/  DEPBAR {5,4,3,2,1,0} ;  /* 0x0000003f0000791a */ /* 0x000fc80000000000 */
[----:B------:R4:W-:Y:S01]  /*0650*/  UTMACCTL.IV [UR4] ;  /* 0x00000000040079b9 */ /* 0x0009e20008000000 */
[----:B------:R-:W-:Y:S01]  /*0660*/  NOP ;  /* 0x0000000000007918 */ /* 0x000fe20000000000 */
.L_x_12:
[----:B------:R-:W-:Y:S05]  /*0670*/  @P0 BRA `(.L_x_13) ;  /* 0x00000000000c0947 */ /* 0x000fea0003800000 */
[----:B------:R0:W-:Y:S01]  /*0680*/  UTMACMDFLUSH ;  /* 0x00000000000079b7 */ /* 0x0001e20000000000 */
[----:B------:R-:W-:Y:S05]  /*0690*/  @P0 BRA `(.L_x_13) ;  /* 0x0000000000040947 */ /* 0x000fea0003800000 */
[----:B------:R-:W-:-:S04]  /*06a0*/  DEPBAR.LE SB0, 0x0 ;  /* 0x000080000000791a */ /* 0x000fc80000000000 */
.L_x_13:
[----:B------:R-:W-:Y:S05]  /*06b0*/  WARPSYNC.ALL ;  /* 0x0000000000007948 */ /* 0x000fea0003800000 */
[----:B-----5:R-:W-:Y:S06]  /*06c0*/  BAR.SYNC.DEFER_BLOCKING 0x0 ;  /* 0x0000000000007b1d */ /* 0x020fec0000010000 */
[----:B------:R-:W-:Y:S02]  /*06d0*/  BSSY B1, `(.L_x_14) ;  /* 0x000000b000017945 */ /* 0x000fe40003800000 */
[----:B------:R-:W-:Y:S06]  /*06e0*/  BAR.SYNC.DEFER_BLOCKING 0x0 ;  /* 0x0000000000007b1d */ /* 0x000fec0000010000 */
[----:B------:R5:W-:Y:S01]  /*06f0*/  @!P0 STS [R11], RZ ;  /* 0x000000ff0b008388 */ /* 0x000be20000000800 */
[----:B------:R-:W-:Y:S01]  /*0700*/  NOP ;  /* 0x0000000000007918 */ /* 0x000fe20000000000 */
[----:B------:R-:W-:Y:S05]  /*0710*/  @P2 BRA `(.L_x_15) ;  /* 0x0000000000182947 */ /* 0x000fea0003800000 */
[----:B-1234-:R-:W1:Y:S01]  /*0720*/  LDS R4, [UR36+0x8] ;  /* 0x00000824ff047984 */ /* 0x01ee620008000800 */
[----:B------:R-:W2:Y:S01]  /*0730*/  LDC.64 R6, c[0x0][0x218] ;  /* 0x00008600ff067b82 */ /* 0x000ea20000000a00 */
[----:B------:R-:W-:Y:S02]  /*0740*/  IMAD.MOV.U32 R5, RZ, RZ, 0x70 ;  /* 0x00000070ff057424 */ /* 0x000fe400078e00ff */
[----:B--2---:R2:W-:Y:S03]  /*0750*/  STS.64 [UR36], R6 ;  /* 0x00000006ff007988 */ /* 0x0045e60008000a24 */
[----:B-1----:R-:W-:-:S05]  /*0760*/  LOP3.LUT R4, R4, 0x10, R5, 0xd8, !PT ;  /* 0x0000001004047812 */ /* 0x002fca00078ed805 */
[----:B------:R2:W-:Y:S02]  /*0770*/  STS [UR36+0x8], R4 ;  /* 0x00000804ff007988 */ /* 0x0005e40008000824 */
.L_x_15:
[----:B----4-:R-:W-:Y:S05]  /*0780*/  BSYNC B1 ;  /* 0x0000000000017941 */ /* 0x010fea0003800000 */
.L_x_14:
[----:B------:R-:W-:Y:S04]  /*0790*/  BSSY B2, `(.L_x_16) ;  /* 0x000000f000027945 */ /* 0x000fe80003800000 */
[----:B------:R-:W-:Y:S04]  /*07a0*/  BSSY B1, `(.L_x_17) ;  /* 0x000000c000017945 */ /* 0x000fe80003800000 */
[----:B------:R-:W-:Y:S05]  /*07b0*/  @P2 BRA `(.L_x_18) ;  /* 0x0000000000282947 */ /* 0x000fea0003800000 */
[----:B-123--:R-:W1:Y:S01]  /*07c0*/  LDS R4, [UR36+0x34] ;  /* 0x00003424ff047984 */ /* 0x00ee620008000800 */
[----:B------:R-:W-:Y:S01]  /*07d0*/  IMAD.MOV.U32 R5, RZ, RZ, 0x3f000000 ;  /* 0x3f000000ff057424 */ /* 0x000fe200078e00ff */
[----:B------:R-:W-:Y:S05]  /*07e0*/  @P2 BREAK B1 ;  /* 0x0000000000012942 */ /* 0x000fea0003800000 */
[----:B-1----:R-:W-:-:S05]  /*07f0*/  LOP3.LUT R4, R4, 0xff000000, R5, 0xb8, !PT ;  /* 0xff00000004047812 */ /* 0x002fca00078eb805 */
[----:B------:R1:W-:Y:S01]  /*0800*/  STS [UR36+0x34], R4 ;  /* 0x00003404ff007988 */ /* 0x0003e20008000824 */
[----:B------:R-:W-:Y:S05]  /*0810*/  @P2 BRA `(.L_x_19) ;  /* 0x0000000000182947 */ /* 0x000fea0003800000 */
[----:B------:R-:W2:Y:S01]  /*0820*/  LDS R5, [UR36+0x38] ;  /* 0x00003824ff057984 */ /* 0x000ea20008000800 */
[----:B-1----:R-:W-:-:S05]  /*0830*/  IMAD.MOV.U32 R4, RZ, RZ, 0x3f ;  /* 0x0000003fff047424 */ /* 0x002fca00078e00ff */
[----:B--2---:R-:W-:-:S05]  /*0840*/  LOP3.LUT R4, R5, 0xff, R4, 0xb8, !PT ;  /* 0x000000ff05047812 */ /* 0x004fca00078eb804 */
[----:B------:R4:W-:Y:S02]  /*0850*/  STS [UR36+0x38], R4 ;  /* 0x00003804ff007988 */ /* 0x0009e40008000824 */
.L_x_18:
[----:B------:R-:W-:Y:S05]  /*0860*/  BSYNC B1 ;  /* 0x0000000000017941 */ /* 0x000fea0003800000 */
.L_x_17:
[----:B------:R1:W-:Y:S02]  /*0870*/  @!P2 STS [UR36+0x20], R8 ;  /* 0x00002008ff00a988 */ /* 0x0003e40008000824 */
.L_x_19:
[----:B------:R-:W-:Y:S05]  /*0880*/  BSYNC B2 ;  /* 0x0000000000027941 */ /* 0x000fea0003800000 */
.L_x_16:
[----:B------:R-:W-:Y:S05]  /*0890*/  WARPSYNC.ALL ;  /* 0x0000000000007948 */ /* 0x000fea0003800000 */
[----:B--2---:R-:W2:Y:S01]  /*08a0*/  LDC R6, c[0x0][0x22c] ;  /* 0x00008b00ff067b82 */ /* 0x004ea20000000800 */
[----:B------:R-:W-:Y:S01]  /*08b0*/  BSSY B2, `(.L_x_20) ;  /* 0x0000010000027945 */ /* 0x000fe20003800000 */
[----:B--2---:R-:W-:-:S05]  /*08c0*/  VIADD R6, R6, 0xffffffff ;  /* 0xffffffff06067836 */ /* 0x004fca0000000000 */
[----:B------:R2:W-:Y:S01]  /*08d0*/  @!P2 STS [UR36+0x24], R6 ;  /* 0x00002406ff00a988 */ /* 0x0005e20008000824 */
[----:B------:R-:W-:Y:S05]  /*08e0*/  @P2 BRA `(.L_x_21) ;  /* 0x0000000000302947 */ /* 0x000fea0003800000 */
[----:B------:R-:W2:Y:S01]  /*08f0*/  LDS R5, [UR36+0x34] ;  /* 0x00003424ff057984 */ /* 0x000ea20008000800 */
[----:B------:R-:W2:Y:S03]  /*0900*/  LDC.64 R12, c[0x0][0x240] ;  /* 0x00009000ff0c7b82 */ /* 0x000ea60000000a00 */
[----:B-1-34-:R-:W1:Y:S01]  /*0910*/  LDS R4, [UR36+0x1c] ;  /* 0x00001c24ff047984 */ /* 0x01ae620008000800 */
[C---:B--2---:R-:W-:Y:S01]  /*0920*/  SHF.L.U64.HI R8, R12.reuse, 0x1, R13 ;  /* 0x000000010c087819 */ /* 0x044fe2000001020d */
[----:B------:R-:W-:-:S03]  /*0930*/  IMAD.SHL.U32 R7, R12, 0x2, RZ ;  /* 0x000000020c077824 */ /* 0x000fc600078e00ff */
[--C-:B------:R-:W-:Y:S02]  /*0940*/  SHF.R.U32.HI R9, RZ, 0x4, R8.reuse ;  /* 0x00000004ff097819 */ /* 0x100fe40000011608 */
[----:B------:R-:W-:-:S05]  /*0950*/  SHF.R.U64 R7, R7, 0x4, R8 ;  /* 0x0000000407077819 */ /* 0x000fca0000001208 */
[----:B------:R2:W-:Y:S01]  /*0960*/  STS [UR36+0xc], R7 ;  /* 0x00000c07ff007988 */ /* 0x0005e20008000824 */
[----:B------:R-:W-:Y:S02]  /*0970*/  LOP3.LUT R5, R5, 0x7, RZ, 0xb8, !PT ;  /* 0x0000000705057812 */ /* 0x000fe400078eb8ff */
[----:B-1----:R-:W-:-:S03]  /*0980*/  LOP3.LUT R4, R4, 0xf, R9, 0xb8, !PT ;  /* 0x0000000f04047812 */ /* 0x002fc600078eb809 */
[----:B------:R2:W-:Y:S04]  /*0990*/  STS [UR36+0x34], R5 ;  /* 0x00003405ff007988 */ /* 0x0005e80008000824 */
[----:B------:R2:W-:Y:S02]  /*09a0*/  STS [UR36+0x1c], R4 ;  /* 0x00001c04ff007988 */ /* 0x0005e40008000824 */
.L_x_21:
[----:B------:R-:W-:Y:S05]  /*09b0*/  BSYNC B2 ;  /* 0x0000000000027941 */ /* 0x000fea0003800000 */
.L_x_20:
[----:B------:R-:W-:Y:S04]  /*09c0*/  BSSY B3, `(.L_x_22) ;  /* 0x000001a000037945 */ /* 0x000fe80003800000 */
[----:B------:R-:W-:Y:S04]  /*09d0*/  BSSY B2, `(.L_x_23) ;  /* 0x0000015000027945 */ /* 0x000fe80003800000 */
[----:B------:R-:W-:Y:S05]  /*09e0*/  @P2 BRA `(.L_x_24) ;  /* 0x0000000000202947 */ /* 0x000fea0003800000 */
[----:B-1234-:R-:W1:Y:S02]  /*09f0*/  LDS R4, [UR36+0x34] ;  /* 0x00003424ff047984 */ /* 0x01ee640008000800 */
[----:B-1----:R-:W-:-:S05]  /*0a00*/  LOP3.LUT R4, R4, 0x38, RZ, 0xb8, !PT ;  /* 0x0000003804047812 */ /* 0x002fca00078eb8ff */
[----:B------:R1:W-:Y:S01]  /*0a10*/  STS [UR36+0x34], R4 ;  /* 0x00003404ff007988 */ /* 0x0003e20008000824 */
[----:B------:R-:W-:Y:S05]  /*0a20*/  @P2 BRA `(.L_x_25) ;  /* 0x0000000000202947 */ /* 0x000fea0003800000 */
[----:B-1----:R-:W1:Y:S01]  /*0a30*/  LDS R4, [UR36+0x8] ;  /* 0x00000824ff047984 */ /* 0x002e620008000800 */
[----:B------:R-:W-:-:S05]  /*0a40*/  IMAD.MOV.U32 R5, RZ, RZ, 0x780 ;  /* 0x00000780ff057424 */ /* 0x000fca00078e00ff */
[----:B-1----:R-:W-:-:S05]  /*0a50*/  LOP3.LUT R4, R4, 0x500, R5, 0xd8, !PT ;  /* 0x0000050004047812 */ /* 0x002fca00078ed805 */
[----:B------:R1:W-:Y:S02]  /*0a60*/  STS [UR36+0x8], R4 ;  /* 0x00000804ff007988 */ /* 0x0003e40008000824 */
.L_x_24:
[----:B------:R-:W-:Y:S05]  /*0a70*/  @P2 BRA `(.L_x_26) ;  /* 0x0000000000282947 */ /* 0x000fea0003800000 */
[----:B-1234-:R-:W1:Y:S02]  /*0a80*/  LDS R4, [UR36+0x8] ;  /* 0x00000824ff047984 */ /* 0x01ee640008000800 */
[----:B-1----:R-:W-:-:S05]  /*0a90*/  LOP3.LUT R4, R4, 0x1800, RZ, 0xb8, !PT ;  /* 0x0000180004047812 */ /* 0x002fca00078eb8ff */
[----:B------:R2:W-:Y:S02]  /*0aa0*/  STS [UR36+0x8], R4 ;  /* 0x00000804ff007988 */ /* 0x0005e40008000824 */
.L_x_25:
[----:B------:R-:W-:Y:S05]  /*0ab0*/  @P2 BREAK B2 ;  /* 0x0000000000022942 */ /* 0x000fea0003800000 */
[----:B------:R-:W-:Y:S05]  /*0ac0*/  @P2 BRA `(.L_x_27) ;  /* 0x0000000000242947 */ /* 0x000fea0003800000 */
[----:B-12---:R-:W1:Y:S01]  /*0ad0*/  LDS R4, [UR36+0x8] ;  /* 0x00000824ff047984 */ /* 0x006e620008000800 */
[----:B------:R-:W-:-:S05]  /*0ae0*/  IMAD.MOV.U32 R5, RZ, RZ, 0x6000 ;  /* 0x00006000ff057424 */ /* 0x000fca00078e00ff */
[----:B-1----:R-:W-:-:S04]  /*0af0*/  LOP3.LUT R4, R4, 0x6000, R5, 0xd8, !PT ;  /* 0x0000600004047812 */ /* 0x002fc800078ed805 */
[----:B------:R-:W-:-:S05]  /*0b00*/  LOP3.LUT R4, R4, 0x400000, RZ, 0xb8, !PT ;  /* 0x0040000004047812 */ /* 0x000fca00078eb8ff */
[----:B------:R1:W-:Y:S02]  /*0b10*/  STS [UR36+0x8], R4 ;  /* 0x00000804ff007988 */ /* 0x0003e40008000824 */
.L_x_26:
[----:B------:R-:W-:Y:S05]  /*0b20*/  BSYNC B2 ;  /* 0x0000000000027941 */ /* 0x000fea0003800000 */
.L_x_23:
[----:B-1234-:R-:W1:Y:S02]  /*0b30*/  @!P2 LDS R4, [UR36+0x8] ;  /* 0x00000824ff04a984 */ /* 0x01ee640008000800 */
[----:B-1----:R-:W-:-:S05]  /*0b40*/  @!P2 LOP3.LUT R4, R4, 0x8000, RZ, 0xb8, !PT ;  /* 0x000080000404a812 */ /* 0x002fca00078eb8ff */
[----:B------:R3:W-:Y:S02]  /*0b50*/  @!P2 STS [UR36+0x8], R4 ;  /* 0x00000804ff00a988 */ /* 0x0007e40008000824 */
.L_x_27:
[----:B------:R-:W-:Y:S05]  /*0b60*/  BSYNC B3 ;  /* 0x0000000000037941 */ /* 0x000fea0003800000 */
.L_x_22:
[----:B------:R-:W-:Y:S05]  /*0b70*/  WARPSYNC.ALL ;  /* 0x0000000000007948 */ /* 0x000fea0003800000 */
[----:B------:R-:W-:-:S04]  /*0b80*/  UIADD3 UR7, UR8, 0x80, URZ ;  /* 0x0000008008077890 */ /* 0x000fc8000fffe03f */
[----:B------:R-:W-:-:S04]  /*0b90*/  UIADD3 UR6, UP0, UR7, UR38, URZ ;  /* 0x0000002607067290 */ /* 0x000fc8000ff1e03f */
[----:B------:R-:W-:Y:S01]  /*0ba0*/  ULEA.HI.X.SX32 UR7, UR7, UR39, 0x1, UP0 ;  /* 0x0000002707077291 */ /* 0x000fe200080f0e3f */
[----:B------:R-:W-:Y:S11]  /*0bb0*/  @P0 BRA `(.L_x_28) ;  /* 0x0000000000280947 */ /* 0x000ff60003800000 */
[----:B-123--:R-:W1:Y:S01]  /*0bc0*/  S2R R4, SR_LANEID ;  /* 0x0000000000047919 */ /* 0x00ee620000000000 */
[----:B------:R-:W-:Y:S05]  /*0bd0*/  WARPSYNC.ALL ;  /* 0x0000000000007948 */ /* 0x000fea0003800000 */
[----:B-1----:R-:W-:-:S05]  /*0be0*/  IMAD.SHL.U32 R8, R4, 0x4, RZ ;  /* 0x0000000404087824 */ /* 0x002fca00078e00ff */
[----:B------:R-:W1:Y:S01]  /*0bf0*/  LDS R7, [R8+UR36] ;  /* 0x0000002408077984 */ /* 0x000e620008000800 */
[----:B------:R-:W-:-:S05]  /*0c00*/  IADD3 R4, P1, R8, UR6, RZ ;  /* 0x0000000608047c10 */ /* 0x000fca000ff3e0ff */
[----:B------:R-:W-:-:S05]  /*0c10*/  IMAD.X R5, RZ, RZ, UR7, P1 ;  /* 0x00000007ff057e24 */ /* 0x000fca00088e06ff */
[----:B-1----:R4:W2:Y:S01]  /*0c20*/  ATOMG.E.EXCH.STRONG.GPU PT, RZ, [R4], R7 ;  /* 0x0000000704ff73a8 */ /* 0x0028a200041ee100 */
[----:B------:R-:W-:-:S04]  /*0c30*/  DEPBAR {5,4,3,2,1,0} ;  /* 0x0000003f0000791a */ /* 0x000fc80000000000 */
[----:B------:R4:W-:Y:S01]  /*0c40*/  UTMACCTL.IV [UR6] ;  /* 0x00000000060079b9 */ /* 0x0009e20008000000 */
[----:B------:R-:W-:Y:S01]  /*0c50*/  NOP ;  /* 0x0000000000007918 */ /* 0x000fe20000000000 */
.L_x_28:
[----:B------:R-:W-:Y:S05]  /*0c60*/  @P0 BRA `(.L_x_29) ;  /* 0x00000000000c0947 */ /* 0x000fea0003800000 */
[----:B------:R0:W-:Y:S01]  /*0c70*/  UTMACMDFLUSH ;  /* 0x00000000000079b7 */ /* 0x0001e20000000000 */
[----:B------:R-:W-:Y:S05]  /*0c80*/  @P0 BRA `(.L_x_29) ;  /* 0x0000000000040947 */ /* 0x000fea0003800000 */
[----:B------:R-:W-:-:S04]  /*0c90*/  DEPBAR.LE SB0, 0x0 ;  /* 0x000080000000791a */ /* 0x000fc80000000000 */
.L_x_29:
[----:B------:R-:W-:Y:S05]  /*0ca0*/  WARPSYNC.ALL ;  /* 0x0000000000007948 */ /* 0x000fea0003800000 */
[----:B--2---:R-:W-:Y:S06]  /*0cb0*/  BAR.SYNC.DEFER_BLOCKING 0x0 ;  /* 0x0000000000007b1d */ /* 0x004fec0000010000 */
[----:B------:R-:W-:Y:S02]  /*0cc0*/  BSSY B3, `(.L_x_30) ;  /* 0x000000b000037945 */ /* 0x000fe40003800000 */
[----:B------:R-:W-:Y:S06]  /*0cd0*/  BAR.SYNC.DEFER_BLOCKING 0x0 ;  /* 0x0000000000007b1d */ /* 0x000fec0000010000 */
[----:B------:R2:W-:Y:S01]  /*0ce0*/  @!P0 STS [R11], RZ ;  /* 0x000000ff0b008388 */ /* 0x0005e20000000800 */
[----:B------:R-:W-:Y:S01]  /*0cf0*/  NOP ;  /* 0x0000000000007918 */ /* 0x000fe20000000000 */
[----:B------:R-:W-:Y:S05]  /*0d00*/  @P2 BRA `(.L_x_31) ;  /* 0x0000000000182947 */ /* 0x000fea0003800000 */
[----:B-1-34-:R-:W1:Y:S01]  /*0d10*/  LDS R4, [UR36+0x8] ;  /* 0x00000824ff047984 */ /* 0x01ae620008000800 */
[----:B------:R-:W3:Y:S01]  /*0d20*/  LDC.64 R8, c[0x0][0x220] ;  /* 0x00008800ff087b82 */ /* 0x000ee20000000a00 */
[----:B------:R-:W-:Y:S02]  /*0d30*/  IMAD.MOV.U32 R5, RZ, RZ, 0x70 ;  /* 0x00000070ff057424 */ /* 0x000fe400078e00ff */
[----:B---3--:R3:W-:Y:S03]  /*0d40*/  STS.64 [UR36], R8 ;  /* 0x00000008ff007988 */ /* 0x0087e60008000a24 */
[----:B-1----:R-:W-:-:S05]  /*0d50*/  LOP3.LUT R4, R4, 0x10, R5, 0xd8, !PT ;  /* 0x0000001004047812 */ /* 0x002fca00078ed805 */
[----:B------:R3:W-:Y:S02]  /*0d60*/  STS [UR36+0x8], R4 ;  /* 0x00000804ff007988 */ /* 0x0007e40008000824 */
.L_x_31:
[----:B----4-:R-:W-:Y:S05]  /*0d70*/  BSYNC B3 ;  /* 0x0000000000037941 */ /* 0x010fea0003800000 */
.L_x_30:
[----:B------:R-:W-:Y:S04]  /*0d80*/  BSSY B4, `(.L_x_32) ;  /* 0x0000011000047945 */ /* 0x000fe80003800000 */
[----:B------:R-:W-:Y:S04]  /*0d90*/  BSSY B3, `(.L_x_33) ;  /* 0x000000e000037945 */ /* 0x000fe80003800000 */
[----:B------:R-:W-:Y:S05]  /*0da0*/  @P2 BRA `(.L_x_34) ;  /* 0x0000000000242947 */ /* 0x000fea0003800000 */
[----:B-1-3--:R-:W1:Y:S01]  /*0db0*/  LDS R4, [UR36+0x34] ;  /* 0x00003424ff047984 */ /* 0x00ae620008000800 */
[----:B------:R-:W-:-:S05]  /*0dc0*/  IMAD.MOV.U32 R5, RZ, RZ, 0x3f000000 ;  /* 0x3f000000ff057424 */ /* 0x000fca00078e00ff */
[----:B-1----:R-:W-:-:S05]  /*0dd0*/  LOP3.LUT R4, R4, 0xff000000, R5, 0xb8, !PT ;  /* 0xff00000004047812 */ /* 0x002fca00078eb805 */
[----:B------:R1:W-:Y:S01]  /*0de0*/  STS [UR36+0x34], R4 ;  /* 0x00003404ff007988 */ /* 0x0003e20008000824 */
[----:B------:R-:W-:Y:S05]  /*0df0*/  @P2 BRA `(.L_x_35) ;  /* 0x00000000001c2947 */ /* 0x000fea0003800000 */
[----:B-1----:R-:W1:Y:S01]  /*0e00*/  LDS R4, [UR36+0x38] ;  /* 0x00003824ff047984 */ /* 0x002e620008000800 */
[----:B------:R-:W-:-:S05]  /*0e10*/  IMAD.MOV.U32 R5, RZ, RZ, 0xff ;  /* 0x000000ffff057424 */ /* 0x000fca00078e00ff */
[----:B-1----:R-:W-:-:S05]  /*0e20*/  LOP3.LUT R4, R4, 0xff, R5, 0xb8, !PT ;  /* 0x000000ff04047812 */ /* 0x002fca00078eb805 */
[----:B------:R4:W-:Y:S02]  /*0e30*/  STS [UR36+0x38], R4 ;  /* 0x00003804ff007988 */ /* 0x0009e40008000824 */
.L_x_34:
[----:B------:R-:W-:Y:S05]  /*0e40*/  @P2 BREAK B3 ;  /* 0x0000000000032942 */ /* 0x000fea0003800000 */
[----:B------:R-:W-:Y:S05]  /*0e50*/  @P2 BRA `(.L_x_36) ;  /* 0x00000000000c2947 */ /* 0x000fea0003800000 */
[----:B------:R1:W-:Y:S02]  /*0e60*/  STS [UR36+0x20], R6 ;  /* 0x00002006ff007988 */ /* 0x0003e40008000824 */
.L_x_35:
[----:B------:R-:W-:Y:S05]  /*0e70*/  BSYNC B3 ;  /* 0x0000000000037941 */ /* 0x000fea0003800000 */
.L_x_33:
[----:B------:R1:W-:Y:S02]  /*0e80*/  @!P2 STS [UR36+0x24], R3 ;  /* 0x00002403ff00a988 */ /* 0x0003e40008000824 */
.L_x_36:
[----:B------:R-:W-:Y:S05]  /*0e90*/  BSYNC B4 ;  /* 0x0000000000047941 */ /* 0x000fea0003800000 */
.L_x_32:
[----:B------:R-:W-:Y:S05]  /*0ea0*/  WARPSYNC.ALL ;  /* 0x0000000000007948 */ /* 0x000fea0003800000 */
[----:B------:R-:W-:Y:S04]  /*0eb0*/  BSSY B4, `(.L_x_37) ;  /* 0x000000e000047945 */ /* 0x000fe80003800000 */
[----:B------:R-:W-:Y:S05]  /*0ec0*/  @P2 BRA `(.L_x_38) ;  /* 0x0000000000302947 */ /* 0x000fea0003800000 */
[----:B-1-34-:R-:W1:Y:S01]  /*0ed0*/  LDS R4, [UR36+0x34] ;  /* 0x00003424ff047984 */ /* 0x01ae620008000800 */
[----:B------:R-:W3:Y:S03]  /*0ee0*/  LDC.64 R8, c[0x0][0x248] ;  /* 0x00009200ff087b82 */ /* 0x000ee60000000a00 */
[----:B------:R-:W4:Y:S01]  /*0ef0*/  LDS R3, [UR36+0x1c] ;  /* 0x00001c24ff037984 */ /* 0x000f220008000800 */
[C---:B---3--:R-:W-:Y:S01]  /*0f00*/  SHF.L.U64.HI R6, R8.reuse, 0x1, R9 ;  /* 0x0000000108067819 */ /* 0x048fe20000010209 */
[----:B------:R-:W-:-:S03]  /*0f10*/  IMAD.SHL.U32 R5, R8, 0x2, RZ ;  /* 0x0000000208057824 */ /* 0x000fc600078e00ff */
[--C-:B------:R-:W-:Y:S02]  /*0f20*/  SHF.R.U32.HI R8, RZ, 0x4, R6.reuse ;  /* 0x00000004ff087819 */ /* 0x100fe40000011606 */
[----:B------:R-:W-:-:S05]  /*0f30*/  SHF.R.U64 R5, R5, 0x4, R6 ;  /* 0x0000000405057819 */ /* 0x000fca0000001206 */
[----:B------:R3:W-:Y:S01]  /*0f40*/  STS [UR36+0xc], R5 ;  /* 0x00000c05ff007988 */ /* 0x0007e20008000824 */
[----:B-1----:R-:W-:Y:S02]  /*0f50*/  LOP3.LUT R4, R4, 0x7, RZ, 0xb8, !PT ;  /* 0x0000000704047812 */ /* 0x002fe400078eb8ff */
[----:B----4-:R-:W-:-:S03]  /*0f60*/  LOP3.LUT R3, R3, 0xf, R8, 0xb8, !PT ;  /* 0x0000000f03037812 */ /* 0x010fc600078eb808 */
[----:B------:R3:W-:Y:S04]  /*0f70*/  STS [UR36+0x34], R4 ;  /* 0x00003404ff007988 */ /* 0x0007e80008000824 */
[----:B------:R3:W-:Y:S02]  /*0f80*/  STS [UR36+0x1c], R3 ;  /* 0x00001c03ff007988 */ /* 0x0007e40008000824 */
.L_x_38:
[----:B------:R-:W-:Y:S05]  /*0f90*/  BSYNC B4 ;  /* 0x0000000000047941 */ /* 0x000fea0003800000 */
.L_x_37:
[----:B------:R-:W-:Y:S04]  /*0fa0*/  BSSY B4, `(.L_x_39) ;  /* 0x000001a000047945 */ /* 0x000fe80003800000 */
[----:B------:R-:W-:Y:S04]  /*0fb0*/  BSSY B5, `(.L_x_40) ;  /* 0x0000015000057945 */ /* 0x000fe80003800000 */
[----:B------:R-:W-:Y:S05]  /*0fc0*/  @P2 BRA `(.L_x_41) ;  /* 0x0000000000202947 */ /* 0x000fea0003800000 */
[----:B-1-3--:R-:W1:Y:S02]  /*0fd0*/  LDS R3, [UR36+0x34] ;  /* 0x00003424ff037984 */ /* 0x00ae640008000800 */
[----:B-1----:R-:W-:-:S05]  /*0fe0*/  LOP3.LUT R3, R3, 0x38, RZ, 0xb8, !PT ;  /* 0x0000003803037812 */ /* 0x002fca00078eb8ff */
[----:B------:R1:W-:Y:S01]  /*0ff0*/  STS [UR36+0x34], R3 ;  /* 0x00003403ff007988 */ /* 0x0003e20008000824 */
[----:B------:R-:W-:Y:S05]  /*1000*/  @P2 BRA `(.L_x_42) ;  /* 0x0000000000202947 */ /* 0x000fea0003800000 */
[----:B-1----:R-:W1:Y:S01]  /*1010*/  LDS R3, [UR36+0x8] ;  /* 0x00000824ff037984 */ /* 0x002e620008000800 */
[----:B----4-:R-:W-:-:S05]  /*1020*/  IMAD.MOV.U32 R4, RZ, RZ, 0x780 ;  /* 0x00000780ff047424 */ /* 0x010fca00078e00ff */
[----:B-1----:R-:W-:-:S05]  /*1030*/  LOP3.LUT R3, R3, 0x500, R4, 0xd8, !PT ;  /* 0x0000050003037812 */ /* 0x002fca00078ed804 */
[----:B------:R1:W-:Y:S02]  /*1040*/  STS [UR36+0x8], R3 ;  /* 0x00000803ff007988 */ /* 0x0003e40008000824 */
.L_x_41:
[----:B------:R-:W-:Y:S05]  /*1050*/  @P2 BRA `(.L_x_43) ;  /* 0x0000000000282947 */ /* 0x000fea0003800000 */
[----:B-1-3--:R-:W1:Y:S02]  /*1060*/  LDS R3, [UR36+0x8] ;  /* 0x00000824ff037984 */ /* 0x00ae640008000800 */
[----:B-1----:R-:W-:-:S05]  /*1070*/  LOP3.LUT R3, R3, 0x1800, RZ, 0xb8, !PT ;  /* 0x0000180003037812 */ /* 0x002fca00078eb8ff */
[----:B------:R3:W-:Y:S02]  /*1080*/  STS [UR36+0x8], R3 ;  /* 0x00000803ff007988 */ /* 0x0007e40008000824 */
.L_x_42:
[----:B------:R-:W-:Y:S05]  /*1090*/  @P2 BREAK B5 ;  /* 0x0000000000052942 */ /* 0x000fea0003800000 */
[----:B------:R-:W-:Y:S05]  /*10a0*/  @P2 BRA `(.L_x_44) ;  /* 0x0000000000242947 */ /* 0x000fea0003800000 */
[----:B-1-3--:R-:W1:Y:S01]  /*10b0*/  LDS R3, [UR36+0x8] ;  /* 0x00000824ff037984 */ /* 0x00ae620008000800 */
[----:B----4-:R-:W-:-:S05]  /*10c0*/  IMAD.MOV.U32 R4, RZ, RZ, 0x6000 ;  /* 0x00006000ff047424 */ /* 0x010fca00078e00ff */
[----:B-1----:R-:W-:-:S04]  /*10d0*/  LOP3.LUT R3, R3, 0x6000, R4, 0xd8, !PT ;  /* 0x0000600003037812 */ /* 0x002fc800078ed804 */
[----:B------:R-:W-:-:S05]  /*10e0*/  LOP3.LUT R3, R3, 0x400000, RZ, 0xb8, !PT ;  /* 0x0040000003037812 */ /* 0x000fca00078eb8ff */
[----:B------:R1:W-:Y:S02]  /*10f0*/  STS [UR36+0x8], R3 ;  /* 0x00000803ff007988 */ /* 0x0003e40008000824 */
.L_x_43:
[----:B------:R-:W-:Y:S05]  /*1100*/  BSYNC B5 ;  /* 0x0000000000057941 */ /* 0x000fea0003800000 */
.L_x_40:
[----:B-1-3--:R-:W1:Y:S02]  /*1110*/  @!P2 LDS R3, [UR36+0x8] ;  /* 0x00000824ff03a984 */ /* 0x00ae640008000800 */
[----:B-1----:R-:W-:-:S05]  /*1120*/  @!P2 LOP3.LUT R3, R3, 0x8000, RZ, 0xb8, !PT ;  /* 0x000080000303a812 */ /* 0x002fca00078eb8ff */
[----:B------:R1:W-:Y:S02]  /*1130*/  @!P2 STS [UR36+0x8], R3 ;  /* 0x00000803ff00a988 */ /* 0x0003e40008000824 */
.L_x_44:
[----:B------:R-:W-:Y:S05]  /*1140*/  BSYNC B4 ;  /* 0x0000000000047941 */ /* 0x000fea0003800000 */
.L_x_39:
[----:B------:R-:W-:Y:S05]  /*1150*/  WARPSYNC.ALL ;  /* 0x0000000000007948 */ /* 0x000fea0003800000 */
[----:B------:R-:W-:Y:S01]  /*1160*/  UIADD3 UR8, UR8, 0x100, URZ ;  /* 0x0000010008087890 */ /* 0x000fe2000fffe03f */
[----:B------:R-:W-:Y:S02]  /*1170*/  ISETP.GE.AND P1, PT, R10, 0x1, PT ;  /* 0x000000010a00780c */ /* 0x000fe40003f26270 */
[----:B------:R-:W-:Y:S02]  /*1180*/  CS2R R56, SRZ ;  /* 0x0000000000387805 */ /* 0x000fe4000001ff00 */
[----:B------:R-:W-:Y:S01]  /*1190*/  CS2R R58, SRZ ;  /* 0x00000000003a7805 */ /* 0x000fe2000001ff00 */
[----:B------:R-:W-:Y:S01]  /*11a0*/  UIADD3 UR52, UP0, UR8, UR38, URZ ;  /* 0x0000002608347290 */ /* 0x000fe2000ff1e03f */
[----:B------:R-:W-:-:S02]  /*11b0*/  CS2R R60, SRZ ;  /* 0x00000000003c7805 */ /* 0x000fc4000001ff00 */
[----:B------:R-:W-:Y:S02]  /*11c0*/  CS2R R62, SRZ ;  /* 0x00000000003e7805 */ /* 0x000fe4000001ff00 */
[----:B------:R-:W-:Y:S01]  /*11d0*/  CS2R R64, SRZ ;  /* 0x0000000000407805 */ /* 0x000fe2000001ff00 */
[----:B------:R-:W-:Y:S01]  /*11e0*/  ULEA.HI.X.SX32 UR39, UR8, UR39, 0x1, UP0 ;  /* 0x0000002708277291 */ /* 0x000fe200080f0e3f */
[----:B------:R-:W-:Y:S02]  /*11f0*/  CS2R R66, SRZ ;  /* 0x0000000000427805 */ /* 0x000fe4000001ff00 */
[----:B------:R-:W-:Y:S02]  /*1200*/  CS2R R68, SRZ ;  /* 0x0000000000447805 */ /* 0x000fe4000001ff00 */
[----:B------:R-:W-:Y:S02]  /*1210*/  CS2R R70, SRZ ;  /* 0x0000000000467805 */ /* 0x000fe4000001ff00 */
[----:B------:R-:W-:-:S02]  /*1220*/  CS2R R72, SRZ ;  /* 0x0000000000487805 */ /* 0x000fc4000001ff00 */
[----:B------:R-:W-:Y:S02]  /*1230*/  CS2R R74, SRZ ;  /* 0x00000000004a7805 */ /* 0x000fe4000001ff00 */
[----:B------:R-:W-:Y:S02]  /*1240*/  CS2R R76, SRZ ;  /* 0x00000000004c7805 */ /* 0x000fe4000001ff00 */
        /* <DEDUP_REMOVED lines=9> */
[----:B------:R-:W-:Y:S01]  /*12e0*/  CS2R R32, SRZ ;  /* 0x0000000000207805 */ /* 0x000fe2000001ff00 */
[----:B------:R-:W-:Y:S01]  /*12f0*/  IMAD.MOV.U32 R34, RZ, RZ, RZ ;  /* 0x000000ffff227224 */ /* 0x000fe200078e00ff */
[----:B------:R-:W-:Y:S06]  /*1300*/  @P0 BRA `(.L_x_45) ;  /* 0x00000000002c0947 */ /* 0x000fec0003800000 */
[----:B-1-3--:R-:W1:Y:S01]  /*1310*/  S2R R3, SR_LANEID ;  /* 0x0000000000037919 */ /* 0x00ae620000000000 */
[----:B------:R-:W-:Y:S05]  /*1320*/  WARPSYNC.ALL ;  /* 0x0000000000007948 */ /* 0x000fea0003800000 */
[----:B-1----:R-:W-:-:S05]  /*1330*/  IMAD.SHL.U32 R6, R3, 0x4, RZ ;  /* 0x0000000403067824 */ /* 0x002fca00078e00ff */
[----:B------:R-:W1:Y:S01]  /*1340*/  LDS R3, [R6+UR36] ;  /* 0x0000002406037984 */ /* 0x000e620008000800 */
[----:B----4-:R-:W-:Y:S01]  /*1350*/  IADD3 R4, P3, R6, UR52, RZ ;  /* 0x0000003406047c10 */ /* 0x010fe2000ff7e0ff */
[----:B------:R-:W-:-:S04]  /*1360*/  UMOV UR38, UR52 ;  /* 0x0000003400267c82 */ /* 0x000fc80008000000 */
[----:B------:R-:W-:-:S05]  /*1370*/  IMAD.X R5, RZ, RZ, UR39, P3 ;  /* 0x00000027ff057e24 */ /* 0x000fca00098e06ff */
[----:B-1----:R1:W3:Y:S01]  /*1380*/  ATOMG.E.EXCH.STRONG.GPU PT, RZ, [R4], R3 ;  /* 0x0000000304ff73a8 */ /* 0x0022e200041ee100 */
[----:B------:R-:W-:-:S04]  /*1390*/  DEPBAR {5,4,3,2,1,0} ;  /* 0x0000003f0000791a */ /* 0x000fc80000000000 */
[----:B------:R1:W-:Y:S01]  /*13a0*/  UTMACCTL.IV [UR38] ;  /* 0x00000000260079b9 */ /* 0x0003e20008000000 */
[----:B------:R-:W-:Y:S01]  /*13b0*/  NOP ;  /* 0x0000000000007918 */ /* 0x000fe20000000000 */
.L_x_45:
[----:B------:R-:W-:Y:S05]  /*13c0*/  @P0 BRA `(.L_x_46) ;  /* 0x00000000000c0947 */ /* 0x000fea0003800000 */
[----:B------:R0:W-:Y:S01]  /*13d0*/  UTMACMDFLUSH ;  /* 0x00000000000079b7 */ /* 0x0001e20000000000 */
[----:B------:R-:W-:Y:S05]  /*13e0*/  @P0 BRA `(.L_x_46) ;  /* 0x0000000000040947 */ /* 0x000fea0003800000 */
[----:B------:R-:W-:-:S04]  /*13f0*/  DEPBAR.LE SB0, 0x0 ;  /* 0x000080000000791a */ /* 0x000fc80000000000 */
.L_x_46:
[----:B------:R-:W-:Y:S05]  /*1400*/  WARPSYNC.ALL ;  /* 0x0000000000007948 */ /* 0x000fea0003800000 */
[----:B---3--:R-:W-:Y:S01]  /*1410*/  BAR.SYNC.DEFER_BLOCKING 0x0 ;  /* 0x0000000000007b1d */ /* 0x008fe20000010000 */
[----:B------:R-:W-:Y:S01]  /*1420*/  IMAD.MOV.U32 R35, RZ, RZ, RZ ;  /* 0x000000ffff237224 */ /* 0x000fe200078e00ff */
[----:B------:R-:W-:Y:S02]  /*1430*/  CS2R R36, SRZ ;  /* 0x0000000000247805 */ /* 0x000fe4000001ff00 */
[----:B------:R-:W-:Y:S02]  /*1440*/  CS2R R38, SRZ ;  /* 0x0000000000267805 */ /* 0x000fe4000001ff00 */
[----:B------:R-:W-:-:S02]  /*1450*/  CS2R R40, SRZ ;  /* 0x0000000000287805 */ /* 0x000fc4000001ff00 */
[----:B------:R-:W-:Y:S01]  /*1460*/  CS2R R42, SRZ ;  /* 0x00000000002a7805 */ /* 0x000fe2000001ff00 */
[----:B------:R-:W-:Y:S01]  /*1470*/  VOTEU.ALL UP0, P2 ;  /* 0x00000000003f7886 */ /* 0x000fe20001000000 */
[----:B------:R-:W-:Y:S01]  /*1480*/  UMOV UR8, 0x1 ;  /* 0x0000000100087882 */ /* 0x000fe20000000000 */
[----:B------:R-:W-:Y:S01]  /*1490*/  VOTEU.ALL UP1, P2 ;  /* 0x00000000003f7886 */ /* 0x000fe20001020000 */
[----:B------:R-:W-:Y:S01]  /*14a0*/  VOTEU.ALL UP2, P2 ;  /* 0x00000000003f7886 */ /* 0x000fe20001040000 */
[----:B------:R-:W-:Y:S01]  /*14b0*/  VOTEU.ALL UP3, P2 ;  /* 0x00000000003f7886 */ /* 0x000fe20001060000 */
[----:B------:R-:W-:-:S04]  /*14c0*/  @!UP0 UIADD3 UR10, -UR8, 0x100000, URZ ;  /* 0x00100000080a8890 */ /* 0x000fc8000fffe13f */
[----:B------:R-:W-:Y:S02]  /*14d0*/  @!UP0 USHF.L.U32 UR11, UR10, 0xb, URZ ;  /* 0x0000000b0a0b8899 */ /* 0x000fe4000800063f */
[----:B------:R-:W-:Y:S01]  /*14e0*/  @!UP0 USHF.L.U32 UR10, UR10, 0x1, URZ ;  /* 0x000000010a0a8899 */ /* 0x000fe2000800063f */
[----:B------:R-:W-:Y:S01]  /*14f0*/  CS2R R44, SRZ ;  /* 0x00000000002c7805 */ /* 0x000fe2000001ff00 */
        /* <DEDUP_REMOVED lines=12> */
[----:B------:R-:W-:Y:S01]  /*15c0*/  VOTEU.ALL UP0, P2 ;  /* 0x00000000003f7886 */ /* 0x000fe20001000000 */
[----:B------:R-:W-:Y:S02]  /*15d0*/  CS2R R52, SRZ ;  /* 0x0000000000347805 */ /* 0x000fe4000001ff00 */
[----:B------:R-:W-:Y:S01]  /*15e0*/  CS2R R54, SRZ ;  /* 0x0000000000367805 */ /* 0x000fe2000001ff00 */
[----:B------:R-:W3:Y:S02]  /*15f0*/  FENCE.VIEW.ASYNC.S ;  /* 0x00000000000073c6 */ /* 0x000ee40000000000 */
[----:B---3--:R3:W4:Y:S02]  /*1600*/  @!UP0 SYNCS.EXCH.64 URZ, [UR36+0x50000], UR10 ;  /* 0x0500000a243f85b2 */ /* 0x0087240008000100 */
[----:B----4-:R-:W-:Y:S01]  /*1610*/  BAR.SYNC.DEFER_BLOCKING 0x0 ;  /* 0x0000000000007b1d */ /* 0x010fe20000010000 */
[----:B---3--:R-:W-:-:S05]  /*1620*/  USHF.L.U32 UR11, UR54, 0x8, URZ ;  /* 0x00000008360b7899 */ /* 0x008fca000800063f */
[----:B------:R-:W3:Y:S02]  /*1630*/  @!UP1 SYNCS.EXCH.64 URZ, [UR36+0x50008], UR12 ;  /* 0x0500080c243f95b2 */ /* 0x000ee40008000100 */
[----:B---3--:R-:W-:Y:S06]  /*1640*/  BAR.SYNC.DEFER_BLOCKING 0x0 ;  /* 0x0000000000007b1d */ /* 0x008fec0000010000 */
[----:B------:R3:W4:Y:S02]  /*1650*/  @!UP2 SYNCS.EXCH.64 URZ, [UR36+0x50010], UR14 ;  /* 0x0500100e243fa5b2 */ /* 0x0007240008000100 */
[----:B----4-:R-:W-:Y:S01]  /*1660*/  BAR.SYNC.DEFER_BLOCKING 0x0 ;  /* 0x0000000000007b1d */ /* 0x010fe20000010000 */
[----:B---3--:R-:W-:-:S05]  /*1670*/  USHF.L.U32 UR15, UR53, 0x6, URZ ;  /* 0x00000006350f7899 */ /* 0x008fca000800063f */
[----:B------:R3:W4:Y:S01]  /*1680*/  @!UP3 SYNCS.EXCH.64 URZ, [UR36+0x50018], UR8 ;  /* 0x05001808243fb5b2 */ /* 0x0007220008000100 */
[----:B------:R-:W-:Y:S06]  /*1690*/  @!P1 BRA `(.L_x_47) ;  /* 0x0000000800209947 */ /* 0x000fec0003800000 */
[----:B-1----:R-:W-:Y:S02]  /*16a0*/  SHF.R.U32.HI R3, RZ, 0x5, R0 ;  /* 0x00000005ff037819 */ /* 0x002fe40000011600 */
[----:B------:R-:W-:Y:S02]  /*16b0*/  CS2R R56, SRZ ;  /* 0x0000000000387805 */ /* 0x000fe4000001ff00 */
[----:B------:R-:W-:Y:S02]  /*16c0*/  CS2R R58, SRZ ;  /* 0x00000000003a7805 */ /* 0x000fe4000001ff00 */
[----:B------:R-:W-:Y:S02]  /*16d0*/  CS2R R60, SRZ ;  /* 0x00000000003c7805 */ /* 0x000fe4000001ff00 */
[----:B------:R-:W-:Y:S02]  /*16e0*/  R2UR UR56, R3 ;  /* 0x00000000033872ca */ /* 0x000fe400000e0000 */
        /* <DEDUP_REMOVED lines=28> */
[----:B------:R-:W-:Y:S01]  /*18b0*/  CS2R R54, SRZ ;  /* 0x0000000000367805 */ /* 0x000fe2000001ff00 */
[----:B------:R-:W-:Y:S01]  /*18c0*/  UMOV UR38, URZ ;  /* 0x0000003f00267c82 */ /* 0x000fe20008000000 */
[----:B------:R-:W-:-:S05]  /*18d0*/  UMOV UR37, URZ ;  /* 0x0000003f00257c82 */ /* 0x000fca0008000000 */
.L_x_49:
[----:B----4-:R-:W-:Y:S01]  /*18e0*/  BAR.SYNC.DEFER_BLOCKING 0x0 ;  /* 0x0000000000007b1d */ /* 0x010fe20000010000 */
[----:B------:R-:W-:Y:S01]  /*18f0*/  ULEA UR22, UR38, UR36, 0x3 ;  /* 0x0000002426167291 */ /* 0x000fe2000f8e183f */
[----:B------:R-:W-:Y:S01]  /*1900*/  @!P2 IMAD.MOV.U32 R3, RZ, RZ, 0x14000 ;  /* 0x00014000ff03a424 */ /* 0x000fe200078e00ff */
[----:B------:R-:W-:Y:S01]  /*1910*/  ELECT P0, URZ, PT ;  /* 0x00000000003f782f */ /* 0x000fe20003800000 */
[----:B---3--:R-:W-:-:S03]  /*1920*/  ULEA UR8, UR38, UR36, 0xe ;  /* 0x0000002426087291 */ /* 0x008fc6000f8e703f */
[----:B------:R-:W-:Y:S01]  /*1930*/  ISETP.LT.U32.AND P0, PT, R2, 0x40, P0 ;  /* 0x000000400200780c */ /* 0x000fe20000701070 */
[----:B------:R-:W-:Y:S02]  /*1940*/  ULEA UR20, UR38, UR36, 0x10 ;  /* 0x0000002426147291 */ /* 0x000fe4000f8e803f */
[----:B------:R-:W-:Y:S02]  /*1950*/  ULOP3.LUT UR12, UR56, 0x1, URZ, 0xc0, !UPT ;  /* 0x00000001380c7892 */ /* 0x000fe4000f8ec03f */
[----:B------:R-:W-:Y:S02]  /*1960*/  UIADD3 UR21, UR8, 0x40000, URZ ;  /* 0x0004000008157890 */ /* 0x000fe4000fffe03f */
[----:B------:R-:W-:Y:S02]  /*1970*/  ULEA UR8, UR12, UR20, 0xf ;  /* 0x000000140c087291 */ /* 0x000fe4000f8e783f */
[----:B------:R-:W-:Y:S01]  /*1980*/  ULEA UR10, UR12, UR37, 0x6 ;  /* 0x000000250c0a7291 */ /* 0x000fe2000f8e303f */
[----:B------:R-:W-:-:S03]  /*1990*/  ELECT P1, URZ, PT ;  /* 0x00000000003f782f */ /* 0x000fc60003820000 */
[----:B------:R-:W-:Y:S01]  /*19a0*/  VOTEU.ANY UP0, P0 ;  /* 0x00000000003f7886 */ /* 0x000fe20000000100 */
[----:B------:R-:W-:Y:S01]  /*19b0*/  VOTEU.ANY UP2, P0 ;  /* 0x00000000003f7886 */ /* 0x000fe20000040100 */
[----:B------:R-:W-:Y:S01]  /*19c0*/  ISETP.LT.U32.AND P1, PT, R2, 0x40, P1 ;  /* 0x000000400200780c */ /* 0x000fe20000f21070 */
[----:B------:R-:W-:Y:S01]  /*19d0*/  ULEA UR12, UR12, UR21, 0xd ;  /* 0x000000150c0c7291 */ /* 0x000fe2000f8e683f */
[----:B------:R1:W-:Y:S01]  /*19e0*/  @!P2 SYNCS.ARRIVE.TRANS64 RZ, [UR22+0x50000], R3 ;  /* 0x05000003ffffa9a7 */ /* 0x0003e20008000016 */
[----:B------:R3:W-:Y:S06]  /*19f0*/  MEMBAR.ALL.CTA ;  /* 0x0000000000007992 */ /* 0x0007ec0000008000 */
[----:B---3--:R-:W3:Y:S01]  /*1a00*/  FENCE.VIEW.ASYNC.S ;  /* 0x00000000000073c6 */ /* 0x008ee20000000000 */
[----:B------:R-:W-:Y:S01]  /*1a10*/  @UP0 UIADD3 UR9, UR22, 0x50000, URZ ;  /* 0x0005000016090890 */ /* 0x000fe2000fffe03f */
[----:B------:R-:W-:Y:S01]  /*1a20*/  @UP0 UMOV UR16, UR4 ;  /* 0x0000000400100c82 */ /* 0x000fe20008000000 */
[----:B------:R-:W-:Y:S01]  /*1a30*/  @UP0 UMOV UR17, UR5 ;  /* 0x0000000500110c82 */ /* 0x000fe20008000000 */
[----:B------:R-:W-:Y:S01]  /*1a40*/  UMOV UR14, UR10 ;  /* 0x0000000a000e7c82 */ /* 0x000fe20008000000 */
[----:B-1----:R-:W-:Y:S01]  /*1a50*/  IMAD.U32 R3, RZ, RZ, UR55 ;  /* 0x00000037ff037e24 */ /* 0x002fe2000f8e00ff */
[----:B---3--:R-:W-:Y:S01]  /*1a60*/  VOTEU.ANY UP1, P1 ;  /* 0x00000000003f7886 */ /* 0x008fe20000820100 */
[----:B------:R-:W-:-:S03]  /*1a70*/  VOTEU.ANY UP3, P1 ;  /* 0x00000000003f7886 */ /* 0x000fc60000860100 */
[----:B------:R-:W-:Y:S01]  /*1a80*/  SHF.L.U32 R3, R3, 0x1f, RZ ;  /* 0x0000001f03037819 */ /* 0x000fe200000006ff */
[----:B------:R-:W-:Y:S01]  /*1a90*/  @UP1 UIADD3 UR13, UR22, 0x50000, URZ ;  /* 0x00050000160d1890 */ /* 0x000fe2000fffe03f */
[----:B------:R-:W-:Y:S01]  /*1aa0*/  @UP1 UMOV UR18, UR6 ;  /* 0x0000000600121c82 */ /* 0x000fe20008000000 */
[----:B------:R-:W-:Y:S01]  /*1ab0*/  @UP1 UMOV UR19, UR7 ;  /* 0x0000000700131c82 */ /* 0x000fe20008000000 */
[----:B------:R-:W-:Y:S06]  /*1ac0*/  BAR.SYNC.DEFER_BLOCKING 0x0 ;  /* 0x0000000000007b1d */ /* 0x000fec0000010000 */
[----:B------:R1:W-:Y:S02]  /*1ad0*/  @UP2 UTMALDG.2D [UR8], [UR16] ;  /* 0x00000008100025b4 */ /* 0x0003e40008008000 */
[----:B------:R-:W-:Y:S06]  /*1ae0*/  BAR.SYNC.DEFER_BLOCKING 0x0 ;  /* 0x0000000000007b1d */ /* 0x000fec0000010000 */
[----:B------:R1:W-:Y:S02]  /*1af0*/  @UP3 UTMALDG.2D [UR12], [UR18] ;  /* 0x0000000c120035b4 */ /* 0x0003e40008008000 */
[----:B------:R-:W-:Y:S06]  /*1b00*/  BAR.SYNC.DEFER_BLOCKING 0x0 ;  /* 0x0000000000007b1d */ /* 0x000fec0000010000 */
[----:B------:R-:W3:Y:S02]  /*1b10*/  SYNCS.PHASECHK.TRANS64.TRYWAIT P0, [UR22+0x50000], R3 ;  /* 0x05000003ff0075a7 */ /* 0x000ee40008000156 */
[----:B-1-3--:R-:W-:Y:S05]  /*1b20*/  @!P0 BRA `(.L_x_48) ;  /* 0x0000000800388947 */ /* 0x00afea0003800000 */
.L_x_50:
[----:B------:R-:W-:Y:S01]  /*1b30*/  USHF.L.U32 UR8, UR56, 0x7, URZ ;  /* 0x0000000738087899 */ /* 0x000fe2000800063f */
[----:B------:R-:W-:Y:S02]  /*1b40*/  WARPGROUP.DEPBAR.LE gsb0, 0x0 ;  /* 0x00008000000079c5 */ /* 0x000fe40000010000 */
[----:B------:R-:W-:Y:S01]  /*1b50*/  USHF.R.U32.HI UR50, URZ, 0x4, UR21 ;  /* 0x000000043f327899 */ /* 0x000fe20008011615 */
[----:B------:R-:W-:Y:S01]  /*1b60*/  WARPGROUP.ARRIVE ;  /* 0x00000000000079c5 */ /* 0x000fe20000000000 */
[----:B------:R-:W-:Y:S01]  /*1b70*/  ULOP3.LUT UR8, UR8, 0x200, URZ, 0xc0, !UPT ;  /* 0x0000020008087892 */ /* 0x000fe2000f8ec03f */
[----:B------:R-:W1:Y:S01]  /*1b80*/  LDC R3, c[0x0][0x230] ;  /* 0x00008c00ff037b82 */ /* 0x000e620000000800 */
[----:B------:R-:W-:Y:S02]  /*1b90*/  USGXT.U32 UR50, UR50, 0xe ;  /* 0x0000000e3232789a */ /* 0x000fe40008000000 */
[----:B------:R-:W-:Y:S01]  /*1ba0*/  ULEA.HI UR8, UR20, UR8, URZ, 0x1c ;  /* 0x0000000814087291 */ /* 0x000fe2000f8fe03f */
[----:B------:R-:W-:Y:S01]  /*1bb0*/  UMOV UR51, 0x40000040 ;  /* 0x4000004000337882 */ /* 0x000fe20000000000 */
[----:B------:R-:W-:-:S02]  /*1bc0*/  UMOV UR49, 0x40000040 ;  /* 0x4000004000317882 */ /* 0x000fc40000000000 */
[----:B------:R-:W-:Y:S02]  /*1bd0*/  ULOP3.LUT UR48, UR8, 0x3fff, URZ, 0xc0, !UPT ;  /* 0x00003fff08307892 */ /* 0x000fe4000f8ec03f */
[----:B------:R-:W-:Y:S02]  /*1be0*/  UIADD3 UR42, UP1, UR50, 0x2, URZ ;  /* 0x00000002322a7890 */ /* 0x000fe4000ff3e03f */
[----:B------:R-:W-:Y:S01]  /*1bf0*/  UIADD3 UR40, UP0, UR48, 0x2, URZ ;  /* 0x0000000230287890 */ /* 0x000fe2000ff1e03f */
[----:B------:R-:W-:Y:S01]  /*1c00*/  UMOV UR8, URZ ;  /* 0x0000003f00087c82 */ /* 0x000fe20008000000 */
[----:B------:R-:W-:Y:S02]  /*1c10*/  UMOV UR9, URZ ;  /* 0x0000003f00097c82 */ /* 0x000fe40008000000 */
[----:B------:R-:W-:Y:S01]  /*1c20*/  UIADD3.X UR41, UR8, 0x40000040, URZ, UP0, !UPT ;  /* 0x4000004008297890 */ /* 0x000fe200087fe43f */
[----:B------:R-:W-:Y:S01]  /*1c30*/  HGMMA.64x64x16.F32.BF16 R56, gdesc[UR48], R56 ;  /* 0x00e00000303879f0 */ /* 0x000fe20008701838 */
[----:B------:R-:W-:-:S02]  /*1c40*/  UIADD3.X UR43, UR9, 0x40000040, URZ, UP1, !UPT ;  /* 0x40000040092b7890 */ /* 0x000fc40008ffe43f */
[----:B------:R-:W-:Y:S02]  /*1c50*/  UIADD3.64 UR32, UR40, 0x2, URZ ;  /* 0x0000000228207897 */ /* 0x000fe4000fffe03f */
[----:B------:R-:W-:Y:S02]  /*1c60*/  UIADD3.64 UR34, UR42, 0x2, URZ ;  /* 0x000000022a227897 */ /* 0x000fe4000fffe03f */
[----:B------:R-:W-:Y:S02]  /*1c70*/  UIADD3.64 UR28, UR40, 0x4, URZ ;  /* 0x00000004281c7897 */ /* 0x000fe4000fffe03f */
[----:B------:R-:W-:Y:S02]  /*1c80*/  UIADD3.64 UR30, UR42, 0x4, URZ ;  /* 0x000000042a1e7897 */ /* 0x000fe4000fffe03f */
[----:B------:R-:W-:Y:S02]  /*1c90*/  UIADD3.64 UR24, UR40, 0x7fe, URZ ;  /* 0x000007fe28187897 */ /* 0x000fe4000fffe03f */
[----:B------:R-:W-:-:S02]  /*1ca0*/  UIADD3.64 UR26, UR42, 0x1fe, URZ ;  /* 0x000001fe2a1a7897 */ /* 0x000fc4000fffe03f */
[----:B------:R-:W-:Y:S02]  /*1cb0*/  UIADD3.64 UR20, UR40, 0x800, URZ ;  /* 0x0000080028147897 */ /* 0x000fe4000fffe03f */
[----:B------:R-:W-:Y:S02]  /*1cc0*/  UIADD3.64 UR22, UR42, 0x200, URZ ;  /* 0x000002002a167897 */ /* 0x000fe4000fffe03f */
[----:B------:R-:W-:Y:S02]  /*1cd0*/  UIADD3.64 UR16, UR40, 0x802, URZ ;  /* 0x0000080228107897 */ /* 0x000fe4000fffe03f */
[----:B------:R-:W-:Y:S02]  /*1ce0*/  UIADD3.64 UR18, UR42, 0x202, URZ ;  /* 0x000002022a127897 */ /* 0x000fe4000fffe03f */
[----:B------:R-:W-:Y:S02]  /*1cf0*/  UIADD3.64 UR44, UR40, 0x804, URZ ;  /* 0x00000804282c7897 */ /* 0x000fe4000fffe03f */
[----:B------:R-:W-:-:S02]  /*1d00*/  UIADD3.64 UR46, UR42, 0x204, URZ ;  /* 0x000002042a2e7897 */ /* 0x000fc4000fffe03f */
[----:B------:R-:W-:Y:S02]  /*1d10*/  UIADD3.64 UR48, UR40, 0x3fe, URZ ;  /* 0x000003fe28307897 */ /* 0x000fe4000fffe03f */
[----:B------:R-:W-:Y:S02]  /*1d20*/  UIADD3 UR37, UR37, 0x80, URZ ;  /* 0x0000008025257890 */ /* 0x000fe4000fffe03f */
[----:B------:R-:W-:-:S04]  /*1d30*/  UIADD3 UR38, UR38, 0x1, URZ ;  /* 0x0000000126267890 */ /* 0x000fc8000fffe03f */
[----:B-1----:R-:W-:Y:S01]  /*1d40*/  ISETP.LE.AND P0, PT, R3, UR37, PT ;  /* 0x0000002503007c0c */ /* 0x002fe2000bf03270 */
[----:B------:R-:W-:-:S04]  /*1d50*/  UISETP.NE.U32.AND UP0, UPT, UR38, 0x4, UPT ;  /* 0x000000042600788c */ /* 0x000fc8000bf05070 */
[----:B------:R-:W-:Y:S02]  /*1d60*/  USEL UR8, URZ, 0x1, UP0 ;  /* 0x000000013f087887 */ /* 0x000fe40008000000 */
[----:B------:R-:W-:Y:S02]  /*1d70*/  USEL UR38, UR38, URZ, UP0 ;  /* 0x0000003f26267287 */ /* 0x000fe40008000000 */
[----:B------:R-:W-:Y:S01]  /*1d80*/  ULOP3.LUT UR55, UR55, UR8, URZ, 0x3c, !UPT ;  /* 0x0000000837377292 */ /* 0x000fe2000f8e3c3f */
[----:B------:R-:W-:Y:S04]  /*1d90*/  HGMMA.64x64x16.F32.BF16 R56, gdesc[UR40], R56 ;  /* 0x00e00000283879f0 */ /* 0x000fe80008701838 */
[----:B------:R-:W-:Y:S01]  /*1da0*/  HGMMA.64x64x16.F32.BF16 R56, gdesc[UR32], R56 ;  /* 0x00e00000203879f0 */ /* 0x000fe20008701838 */
[----:B------:R-:W-:-:S03]  /*1db0*/  UIADD3.64 UR32, UR40, 0x402, URZ ;  /* 0x0000040228207897 */ /* 0x000fc6000fffe03f */
        /* <DEDUP_REMOVED lines=11> */
[----:B------:R-:W-:Y:S01]  /*1e70*/  UIADD3.64 UR48, UR40, 0x400, URZ ;  /* 0x0000040028307897 */ /* 0x000fe2000fffe03f */
[----:B------:R-:W-:Y:S01]  /*1e80*/  UMOV UR50, UR42 ;  /* 0x0000002a00327c82 */ /* 0x000fe20008000000 */
[----:B------:R-:W-:-:S07]  /*1e90*/  UMOV UR51, UR43 ;  /* 0x0000002b00337c82 */ /* 0x000fce0008000000 */
[----:B------:R-:W-:Y:S04]  /*1ea0*/  HGMMA.64x64x16.F32.BF16 R24, gdesc[UR48], R24 ;  /* 0x00e00000301879f0 */ /* 0x000fe80008701818 */
[----:B------:R-:W-:Y:S04]  /*1eb0*/  HGMMA.64x64x16.F32.BF16 R24, gdesc[UR32], R24 ;  /* 0x00e00000201879f0 */ /* 0x000fe80008701818 */
[----:B------:R-:W-:Y:S04]  /*1ec0*/  HGMMA.64x64x16.F32.BF16 R24, gdesc[UR28], R24 ;  /* 0x00e000001c1879f0 */ /* 0x000fe80008701818 */
[----:B------:R-:W-:Y:S04]  /*1ed0*/  HGMMA.64x64x16.F32.BF16 R24, gdesc[UR24], R24 ;  /* 0x00e00000181879f0 */ /* 0x000fe80008701818 */
[----:B------:R-:W-:Y:S04]  /*1ee0*/  HGMMA.64x64x16.F32.BF16 R24, gdesc[UR20], R24 ;  /* 0x00e00000141879f0 */ /* 0x000fe80008701818 */
[----:B------:R-:W-:Y:S04]  /*1ef0*/  HGMMA.64x64x16.F32.BF16 R24, gdesc[UR16], R24 ;  /* 0x00e00000101879f0 */ /* 0x000fe80008701818 */
[----:B------:R-:W-:Y:S01]  /*1f00*/  HGMMA.64x64x16.F32.BF16 R24, gdesc[UR44], R24, gsb0 ;  /* 0x00e000002c1879f0 */ /* 0x000fe20008001818 */
[----:B------:R-:W-:Y:S05]  /*1f10*/  @!P0 BRA `(.L_x_49) ;  /* 0xfffffff800708947 */ /* 0x000fea000383ffff */
.L_x_47:
[----:B------:R-:W-:Y:S02]  /*1f20*/  WARPGROUP.DEPBAR.LE gsb0, 0x0 ;  /* 0x00008000000079c5 */ /* 0x000fe40000010000 */
[----:B----4-:R-:W-:Y:S01]  /*1f30*/  BAR.SYNC.DEFER_BLOCKING 0x0 ;  /* 0x0000000000007b1d */ /* 0x010fe20000010000 */
[C---:B-1----:R-:W-:Y:S01]  /*1f40*/  IMAD.SHL.U32 R3, R0.reuse, 0x80, RZ ;  /* 0x0000008000037824 */ /* 0x042fe200078e00ff */
[----:B------:R-:W-:Y:S01]  /*1f50*/  ELECT P0, URZ, PT ;  /* 0x00000000003f782f */ /* 0x000fe20003800000 */
[----:B------:R-:W-:Y:S01]  /*1f60*/  IMAD.SHL.U32 R4, R0, 0x10, RZ ;  /* 0x0000001000047824 */ /* 0x000fe200078e00ff */
[----:B------:R-:W-:Y:S02]  /*1f70*/  F2FP.BF16.F32.PACK_AB R56, R57, R56 ;  /* 0x000000383938723e */ /* 0x000fe400000010ff */
[----:B------:R-:W-:Y:S01]  /*1f80*/  LOP3.LUT R3, R3, 0x780, RZ, 0xc0, !PT ;  /* 0x0000078003037812 */ /* 0x000fe200078ec0ff */
[----:B------:R-:W-:Y:S01]  /*1f90*/  UMOV UR37, UR15 ;  /* 0x0000000f00257c82 */ /* 0x000fe20008000000 */
[----:B------:R-:W-:Y:S01]  /*1fa0*/  F2FP.BF16.F32.PACK_AB R57, R59, R58 ;  /* 0x0000003a3b39723e */ /* 0x000fe200000010ff */
[----:B------:R-:W-:Y:S01]  /*1fb0*/  UMOV UR38, UR11 ;  /* 0x0000000b00267c82 */ /* 0x000fe20008000000 */
[----:B------:R-:W-:-:S02]  /*1fc0*/  LOP3.LUT R3, R3, 0x70, R4, 0xf8, !PT ;  /* 0x0000007003037812 */ /* 0x000fc400078ef804 */
[----:B------:R-:W-:Y:S02]  /*1fd0*/  F2FP.BF16.F32.PACK_AB R24, R25, R24 ;  /* 0x000000181918723e */ /* 0x000fe400000010ff */
[----:B------:R-:W-:Y:S01]  /*1fe0*/  LOP3.LUT R3, R3, 0x10, R0, 0x78, !PT ;  /* 0x0000001003037812 */ /* 0x000fe200078e7800 */
[----:B------:R-:W-:Y:S01]  /*1ff0*/  IMAD.SHL.U32 R0, R0, 0x40, RZ ;  /* 0x0000004000007824 */ /* 0x000fe200078e00ff */
[----:B------:R-:W-:Y:S02]  /*2000*/  ISETP.LT.U32.AND P0, PT, R2, 0x20, P0 ;  /* 0x000000200200780c */ /* 0x000fe40000701070 */
[----:B------:R-:W-:Y:S02]  /*2010*/  F2FP.BF16.F32.PACK_AB R58, R61, R60 ;  /* 0x0000003c3d3a723e */ /* 0x000fe400000010ff */
[----:B------:R-:W-:Y:S02]  /*2020*/  LOP3.LUT R0, R3, 0x3800, R0, 0xf8, !PT ;  /* 0x0000380003007812 */ /* 0x000fe400078ef800 */
[----:B------:R-:W-:Y:S01]  /*2030*/  F2FP.BF16.F32.PACK_AB R59, R63, R62 ;  /* 0x0000003e3f3b723e */ /* 0x000fe200000010ff */
[----:B------:R-:W1:Y:S02]  /*2040*/  @!P2 SYNCS.CCTL.IV [UR36+0x50000] ;  /* 0x05000000ff00a9b1 */ /* 0x000e640008000024 */
[----:B-1----:R-:W-:Y:S01]  /*2050*/  BAR.SYNC.DEFER_BLOCKING 0x0 ;  /* 0x0000000000007b1d */ /* 0x002fe20000010000 */
[C---:B------:R-:W-:Y:S01]  /*2060*/  LOP3.LUT R3, R0.reuse, 0x20, RZ, 0x3c, !PT ;  /* 0x0000002000037812 */ /* 0x040fe200078e3cff */
[C---:B------:R-:W-:Y:S01]  /*2070*/  VIADD R2, R0.reuse, UR36 ;  /* 0x0000002400027c36 */ /* 0x040fe20008000000 */
[----:B------:R-:W-:-:S02]  /*2080*/  LOP3.LUT R4, R0, 0x40, RZ, 0x3c, !PT ;  /* 0x0000004000047812 */ /* 0x000fc400078e3cff */
[----:B------:R-:W-:Y:S01]  /*2090*/  F2FP.BF16.F32.PACK_AB R64, R65, R64 ;  /* 0x000000404140723e */ /* 0x000fe200000010ff */
[----:B------:R-:W-:Y:S01]  /*20a0*/  VIADD R3, R3, UR36 ;  /* 0x0000002403037c36 */ /* 0x000fe20008000000 */
[----:B------:R-:W-:Y:S01]  /*20b0*/  F2FP.BF16.F32.PACK_AB R25, R27, R26 ;  /* 0x0000001a1b19723e */ /* 0x000fe200000010ff */
[----:B------:R-:W-:Y:S01]  /*20c0*/  VIADD R4, R4, UR36 ;  /* 0x0000002404047c36 */ /* 0x000fe20008000000 */
[----:B------:R-:W-:Y:S01]  /*20d0*/  F2FP.BF16.F32.PACK_AB R65, R67, R66 ;  /* 0x000000424341723e */ /* 0x000fe200000010ff */
[----:B------:R-:W-:Y:S01]  /*20e0*/  VOTEU.ANY UP0, P0 ;  /* 0x00000000003f7886 */ /* 0x000fe20000000100 */
[----:B------:R-:W-:Y:S01]  /*20f0*/  F2FP.BF16.F32.PACK_AB R26, R29, R28 ;  /* 0x0000001c1d1a723e */ /* 0x000fe200000010ff */
[----:B------:R-:W-:Y:S01]  /*2100*/  VOTEU.ANY UP1, P0 ;  /* 0x00000000003f7886 */ /* 0x000fe20000020100 */
[----:B------:R-:W-:Y:S02]  /*2110*/  F2FP.BF16.F32.PACK_AB R27, R31, R30 ;  /* 0x0000001e1f1b723e */ /* 0x000fe400000010ff */
[----:B------:R-:W-:Y:S01]  /*2120*/  F2FP.BF16.F32.PACK_AB R32, R33, R32 ;  /* 0x000000202120723e */ /* 0x000fe200000010ff */
[----:B---3--:R-:W-:Y:S01]  /*2130*/  @UP0 UMOV UR8, UR52 ;  /* 0x0000003400080c82 */ /* 0x008fe20008000000 */
[----:B------:R-:W-:Y:S01]  /*2140*/  LOP3.LUT R0, R0, 0x60, RZ, 0x3c, !PT ;  /* 0x0000006000007812 */ /* 0x000fe200078e3cff */
[----:B------:R-:W-:Y:S01]  /*2150*/  @UP0 UMOV UR9, UR39 ;  /* 0x0000002700090c82 */ /* 0x000fe20008000000 */
[----:B------:R-:W-:-:S02]  /*2160*/  F2FP.BF16.F32.PACK_AB R66, R69, R68 ;  /* 0x000000444542723e */ /* 0x000fc400000010ff */
[----:B------:R-:W-:Y:S01]  /*2170*/  F2FP.BF16.F32.PACK_AB R67, R71, R70 ;  /* 0x000000464743723e */ /* 0x000fe200000010ff */
[----:B------:R-:W-:Y:S01]  /*2180*/  VIADD R0, R0, UR36 ;  /* 0x0000002400007c36 */ /* 0x000fe20008000000 */
[----:B------:R-:W-:Y:S01]  /*2190*/  F2FP.BF16.F32.PACK_AB R72, R73, R72 ;  /* 0x000000484948723e */ /* 0x000fe200000010ff */
[----:B------:R-:W1:Y:S02]  /*21a0*/  @!P2 SYNCS.CCTL.IV [UR36+0x50008] ;  /* 0x05000800ff00a9b1 */ /* 0x000e640008000024 */
[----:B-1----:R-:W-:Y:S01]  /*21b0*/  BAR.SYNC.DEFER_BLOCKING 0x0 ;  /* 0x0000000000007b1d */ /* 0x002fe20000010000 */
[----:B------:R-:W-:Y:S02]  /*21c0*/  F2FP.BF16.F32.PACK_AB R33, R35, R34 ;  /* 0x000000222321723e */ /* 0x000fe400000010ff */
[----:B------:R-:W-:Y:S02]  /*21d0*/  F2FP.BF16.F32.PACK_AB R73, R75, R74 ;  /* 0x0000004a4b49723e */ /* 0x000fe400000010ff */
[----:B------:R-:W-:-:S02]  /*21e0*/  F2FP.BF16.F32.PACK_AB R34, R37, R36 ;  /* 0x000000242522723e */ /* 0x000fc400000010ff */
[----:B------:R-:W-:Y:S02]  /*21f0*/  F2FP.BF16.F32.PACK_AB R35, R39, R38 ;  /* 0x000000262723723e */ /* 0x000fe400000010ff */
[----:B------:R-:W-:Y:S02]  /*2200*/  F2FP.BF16.F32.PACK_AB R40, R41, R40 ;  /* 0x000000282928723e */ /* 0x000fe400000010ff */
[----:B------:R-:W-:Y:S02]  /*2210*/  F2FP.BF16.F32.PACK_AB R74, R77, R76 ;  /* 0x0000004c4d4a723e */ /* 0x000fe400000010ff */
[----:B------:R-:W-:Y:S02]  /*2220*/  F2FP.BF16.F32.PACK_AB R75, R79, R78 ;  /* 0x0000004e4f4b723e */ /* 0x000fe400000010ff */
[----:B------:R-:W-:Y:S02]  /*2230*/  F2FP.BF16.F32.PACK_AB R80, R81, R80 ;  /* 0x000000505150723e */ /* 0x000fe400000010ff */
[----:B------:R-:W-:-:S02]  /*2240*/  F2FP.BF16.F32.PACK_AB R41, R43, R42 ;  /* 0x0000002a2b29723e */ /* 0x000fc400000010ff */
[----:B------:R-:W-:Y:S02]  /*2250*/  F2FP.BF16.F32.PACK_AB R81, R83, R82 ;  /* 0x000000525351723e */ /* 0x000fe400000010ff */
[----:B------:R-:W-:Y:S02]  /*2260*/  F2FP.BF16.F32.PACK_AB R42, R45, R44 ;  /* 0x0000002c2d2a723e */ /* 0x000fe400000010ff */
[----:B------:R-:W-:Y:S01]  /*2270*/  F2FP.BF16.F32.PACK_AB R43, R47, R46 ;  /* 0x0000002e2f2b723e */ /* 0x000fe200000010ff */
[----:B------:R-:W1:Y:S02]  /*2280*/  @!P2 SYNCS.CCTL.IV [UR36+0x50010] ;  /* 0x05001000ff00a9b1 */ /* 0x000e640008000024 */
[----:B-1----:R-:W-:Y:S01]  /*2290*/  BAR.SYNC.DEFER_BLOCKING 0x0 ;  /* 0x0000000000007b1d */ /* 0x002fe20000010000 */
[----:B------:R-:W-:Y:S02]  /*22a0*/  F2FP.BF16.F32.PACK_AB R48, R49, R48 ;  /* 0x000000303130723e */ /* 0x000fe400000010ff */
[----:B------:R-:W-:-:S02]  /*22b0*/  F2FP.BF16.F32.PACK_AB R82, R85, R84 ;  /* 0x000000545552723e */ /* 0x000fc400000010ff */
[----:B------:R-:W-:Y:S02]  /*22c0*/  F2FP.BF16.F32.PACK_AB R83, R87, R86 ;  /* 0x000000565753723e */ /* 0x000fe400000010ff */
[----:B------:R-:W-:Y:S02]  /*22d0*/  F2FP.BF16.F32.PACK_AB R49, R51, R50 ;  /* 0x000000323331723e */ /* 0x000fe400000010ff */
[----:B------:R-:W-:Y:S02]  /*22e0*/  F2FP.BF16.F32.PACK_AB R50, R53, R52 ;  /* 0x000000343532723e */ /* 0x000fe400000010ff */
[----:B------:R-:W-:Y:S01]  /*22f0*/  F2FP.BF16.F32.PACK_AB R51, R55, R54 ;  /* 0x000000363733723e */ /* 0x000fe200000010ff */
[----:B------:R-:W1:Y:S02]  /*2300*/  @!P2 SYNCS.CCTL.IV [UR36+0x50018] ;  /* 0x05001800ff00a9b1 */ /* 0x000e640008000024 */
[----:B-1----:R-:W-:Y:S04]  /*2310*/  STSM.16.M88.4 [R2], R56 ;  /* 0x0000003802007844 */ /* 0x002fe80000000200 */
[----:B------:R-:W-:Y:S04]  /*2320*/  STSM.16.M88.4 [R2+0x4000], R24 ;  /* 0x0040001802007844 */ /* 0x000fe80000000200 */
[----:B------:R-:W-:Y:S04]  /*2330*/  STSM.16.M88.4 [R3], R64 ;  /* 0x0000004003007844 */ /* 0x000fe80000000200 */
[----:B------:R-:W-:Y:S04]  /*2340*/  STSM.16.M88.4 [R3+0x4000], R32 ;  /* 0x0040002003007844 */ /* 0x000fe80000000200 */
[----:B------:R-:W-:Y:S04]  /*2350*/  STSM.16.M88.4 [R4], R72 ;  /* 0x0000004804007844 */ /* 0x000fe80000000200 */
[----:B------:R-:W-:Y:S04]  /*2360*/  STSM.16.M88.4 [R4+0x4000], R40 ;  /* 0x0040002804007844 */ /* 0x000fe80000000200 */
[----:B------:R-:W-:Y:S04]  /*2370*/  STSM.16.M88.4 [R0], R80 ;  /* 0x0000005000007844 */ /* 0x000fe80000000200 */
[----:B------:R-:W-:Y:S01]  /*2380*/  STSM.16.M88.4 [R0+0x4000], R48 ;  /* 0x0040003000007844 */ /* 0x000fe20000000200 */
[----:B------:R1:W-:Y:S06]  /*2390*/  MEMBAR.ALL.CTA ;  /* 0x0000000000007992 */ /* 0x0003ec0000008000 */
[----:B-1----:R-:W1:Y:S02]  /*23a0*/  FENCE.VIEW.ASYNC.S ;  /* 0x00000000000073c6 */ /* 0x002e640000000000 */
[----:B-1----:R-:W-:Y:S06]  /*23b0*/  BAR.SYNC.DEFER_BLOCKING 0x0 ;  /* 0x0000000000007b1d */ /* 0x002fec0000010000 */
[----:B------:R1:W-:Y:S01]  /*23c0*/  @UP1 UTMASTG.2D [UR36], [UR8] ;  /* 0x00000024080013b5 */ /* 0x0003e20008008000 */
[----:B------:R0:W-:Y:S01]  /*23d0*/  UTMACMDFLUSH ;  /* 0x00000000000079b7 */ /* 0x0001e20000000000 */
[----:B------:R-:W-:-:S04]  /*23e0*/  DEPBAR.LE SB0, 0x0 ;  /* 0x000080000000791a */ /* 0x000fc80000000000 */
[----:B------:R-:W-:Y:S06]  /*23f0*/  BAR.SYNC.DEFER_BLOCKING 0x0 ;  /* 0x0000000000007b1d */ /* 0x000fec0000010000 */
[----:B-1----:R-:W-:Y:S05]  /*2400*/  EXIT ;  /* 0x000000000000794d */ /* 0x002fea0003800000 */
.L_x_48:
[----:B------:R-:W1:Y:S02]  /*2410*/  SYNCS.PHASECHK.TRANS64.TRYWAIT P0, [UR22+0x50000], R3 ;  /* 0x05000003ff0075a7 */ /* 0x000e640008000156 */
[----:B-1----:R-:W-:Y:S05]  /*2420*/  @!P0 BRA `(.L_x_48) ;  /* 0xfffffffc00f88947 */ /* 0x002fea000383ffff */
[----:B------:R-:W-:Y:S05]  /*2430*/  BRA `(.L_x_50) ;  /* 0xfffffff400bc7947 */ /* 0x000fea000383ffff */
.L_x_51:
[----:B------:R-:W-:-:S00]  /*2440*/  BRA `(.L_x_51) ;  /* 0xfffffffc00fc7947 */ /* 0x000fc0000383ffff */
[----:B------:R-:W-:-:S00]  /*2450*/  NOP ;  /* 0x0000000000007918 */ /* 0x000fc00000000000 */
        /* <DEDUP_REMOVED lines=10> */
.L_x_52:


//--------------------- .nv.shared.gluon_wgmma    --------------------------
	.section	.nv.shared.gluon_wgmma,"aw",@nobits
	.sectionflags	@""
	.align	16
	.zero		1024


//--------------------- .nv.shared.reserved.0     --------------------------
	.section	.nv.shared.reserved.0,"aw",@nobits
	.weak		__nv_reservedSMEM_offset_0_alias
	.size		__nv_reservedSMEM_offset_0_alias, 0, 0
	.other		__nv_reservedSMEM_offset_0_alias,@"STO_CUDA_RESERVED_SHARED STV_DEFAULT"
__nv_reservedSMEM_offset_0_alias:
	.zero		0


//--------------------- .nv.constant0.gluon_wgmma --------------------------
	.section	.nv.constant0.gluon_wgmma,"a",@progbits
	.sectionflags	@""
	.align	4
.nv.constant0.gluon_wgmma:
	.zero		608


//--------------------- SYMBOLS --------------------------

	.type		.nv.reservedSmem.offset0,@object
	.size		.nv.reservedSmem.offset0,0x4
